//
// Generated by NVIDIA NVVM Compiler
//
// Compiler Build ID: CL-36424714
// Cuda compilation tools, release 13.0, V13.0.88
// Based on NVVM 20.0.0
//

.version 9.0
.target sm_100
.address_size 64

	// .globl	_Z18gpu_bit_reverse_01Pfjjj

.visible .entry _Z18gpu_bit_reverse_01Pfjjj(
	.param .u64 .ptr .align 1 _Z18gpu_bit_reverse_01Pfjjj_param_0,
	.param .u32 _Z18gpu_bit_reverse_01Pfjjj_param_1,
	.param .u32 _Z18gpu_bit_reverse_01Pfjjj_param_2,
	.param .u32 _Z18gpu_bit_reverse_01Pfjjj_param_3
)
{
	.reg .pred 	%p<11>;
	.reg .b32 	%r<78>;
	.reg .b64 	%rd<7>;

	ld.param.u64 	%rd1, [_Z18gpu_bit_reverse_01Pfjjj_param_0];
	ld.param.u32 	%r29, [_Z18gpu_bit_reverse_01Pfjjj_param_1];
	ld.param.u32 	%r30, [_Z18gpu_bit_reverse_01Pfjjj_param_2];
	ld.param.u32 	%r31, [_Z18gpu_bit_reverse_01Pfjjj_param_3];
	mov.u32 	%r1, %ctaid.x;
	mov.u32 	%r2, %ctaid.y;
	mov.u32 	%r32, %nctaid.x;
	mad.lo.s32 	%r33, %r2, %r32, %r1;
	mov.u32 	%r3, %ntid.x;
	mov.u32 	%r34, %ntid.y;
	mov.u32 	%r35, %tid.y;
	mov.u32 	%r4, %tid.x;
	mad.lo.s32 	%r36, %r33, %r34, %r35;
	mad.lo.s32 	%r37, %r36, %r3, %r4;
	mul.lo.s32 	%r38, %r30, %r29;
	setp.ge.u32 	%p1, %r37, %r38;
	@%p1 bra 	$L__BB0_11;
	mad.lo.s32 	%r5, %r1, %r3, %r4;
	setp.ge.u32 	%p2, %r5, %r30;
	setp.ge.u32 	%p3, %r2, %r29;
	or.pred  	%p4, %p3, %p2;
	@%p4 bra 	$L__BB0_11;
	setp.lt.u32 	%p5, %r5, 2;
	mov.b32 	%r76, 31;
	mov.u32 	%r77, %r5;
	@%p5 bra 	$L__BB0_9;
	clz.b32 	%r76, %r5;
	xor.b32  	%r7, %r76, 31;
	and.b32  	%r8, %r7, 3;
	add.s32 	%r41, %r76, -28;
	setp.lt.u32 	%p6, %r41, 3;
	mov.u32 	%r74, %r5;
	mov.u32 	%r77, %r5;
	@%p6 bra 	$L__BB0_6;
	and.b32  	%r42, %r7, 60;
	neg.s32 	%r67, %r42;
	mov.u32 	%r68, %r5;
	mov.u32 	%r77, %r5;
$L__BB0_5:
	shr.u32 	%r74, %r68, 4;
	shl.b32 	%r43, %r77, 4;
	shl.b32 	%r44, %r68, 2;
	and.b32  	%r45, %r44, 8;
	or.b32  	%r46, %r43, %r45;
	and.b32  	%r47, %r68, 4;
	or.b32  	%r48, %r47, %r46;
	shr.u32 	%r49, %r68, 2;
	and.b32  	%r50, %r49, 2;
	or.b32  	%r51, %r48, %r50;
	and.b32  	%r52, %r74, 1;
	or.b32  	%r77, %r52, %r51;
	add.s32 	%r67, %r67, 4;
	setp.ne.s32 	%p7, %r67, 0;
	mov.u32 	%r68, %r74;
	@%p7 bra 	$L__BB0_5;
$L__BB0_6:
	setp.eq.s32 	%p8, %r8, 0;
	@%p8 bra 	$L__BB0_9;
	neg.s32 	%r73, %r8;
$L__BB0_8:
	.pragma "nounroll";
	shr.u32 	%r74, %r74, 1;
	shl.b32 	%r53, %r77, 1;
	and.b32  	%r54, %r74, 1;
	or.b32  	%r77, %r54, %r53;
	add.s32 	%r73, %r73, 1;
	setp.ne.s32 	%p9, %r73, 0;
	@%p9 bra 	$L__BB0_8;
$L__BB0_9:
	shl.b32 	%r55, %r77, %r76;
	sub.s32 	%r56, 32, %r31;
	shr.u32 	%r28, %r55, %r56;
	setp.ge.u32 	%p10, %r5, %r28;
	@%p10 bra 	$L__BB0_11;
	cvta.to.global.u64 	%rd2, %rd1;
	mul.lo.s32 	%r57, %r2, %r30;
	shl.b32 	%r58, %r57, 1;
	shl.b32 	%r59, %r28, 1;
	add.s32 	%r60, %r59, %r58;
	mul.wide.u32 	%rd3, %r60, 4;
	add.s64 	%rd4, %rd2, %rd3;
	ld.global.u32 	%r61, [%rd4];
	ld.global.u32 	%r62, [%rd4+4];
	shl.b32 	%r63, %r5, 1;
	add.s32 	%r64, %r58, %r63;
	mul.wide.u32 	%rd5, %r64, 4;
	add.s64 	%rd6, %rd2, %rd5;
	atom.global.exch.b32 	%r65, [%rd6], %r61;
	st.global.u32 	[%rd4], %r65;
	atom.global.exch.b32 	%r66, [%rd6+4], %r62;
	st.global.u32 	[%rd4+4], %r66;
$L__BB0_11:
	ret;

}
	// .globl	_Z18gpu_bit_reverse_02Pfjjj
.visible .entry _Z18gpu_bit_reverse_02Pfjjj(
	.param .u64 .ptr .align 1 _Z18gpu_bit_reverse_02Pfjjj_param_0,
	.param .u32 _Z18gpu_bit_reverse_02Pfjjj_param_1,
	.param .u32 _Z18gpu_bit_reverse_02Pfjjj_param_2,
	.param .u32 _Z18gpu_bit_reverse_02Pfjjj_param_3
)
{
	.reg .pred 	%p<11>;
	.reg .b32 	%r<76>;
	.reg .b64 	%rd<7>;

	ld.param.u64 	%rd1, [_Z18gpu_bit_reverse_02Pfjjj_param_0];
	ld.param.u32 	%r29, [_Z18gpu_bit_reverse_02Pfjjj_param_1];
	ld.param.u32 	%r30, [_Z18gpu_bit_reverse_02Pfjjj_param_2];
	ld.param.u32 	%r31, [_Z18gpu_bit_reverse_02Pfjjj_param_3];
	mov.u32 	%r1, %ctaid.x;
	mov.u32 	%r2, %ctaid.y;
	mov.u32 	%r32, %nctaid.x;
	mad.lo.s32 	%r33, %r2, %r32, %r1;
	mov.u32 	%r3, %ntid.x;
	mov.u32 	%r34, %ntid.y;
	mov.u32 	%r35, %tid.y;
	mov.u32 	%r4, %tid.x;
	mad.lo.s32 	%r36, %r33, %r34, %r35;
	mad.lo.s32 	%r37, %r36, %r3, %r4;
	mul.lo.s32 	%r38, %r30, %r29;
	setp.ge.u32 	%p1, %r37, %r38;
	@%p1 bra 	$L__BB1_11;
	mad.lo.s32 	%r5, %r1, %r3, %r4;
	setp.ge.u32 	%p2, %r5, %r29;
	setp.ge.u32 	%p3, %r2, %r30;
	or.pred  	%p4, %p2, %p3;
	@%p4 bra 	$L__BB1_11;
	setp.lt.u32 	%p5, %r5, 2;
	mov.b32 	%r74, 31;
	mov.u32 	%r75, %r5;
	@%p5 bra 	$L__BB1_9;
	clz.b32 	%r74, %r5;
	xor.b32  	%r7, %r74, 31;
	and.b32  	%r8, %r7, 3;
	add.s32 	%r41, %r74, -28;
	setp.lt.u32 	%p6, %r41, 3;
	mov.u32 	%r72, %r5;
	mov.u32 	%r75, %r5;
	@%p6 bra 	$L__BB1_6;
	and.b32  	%r42, %r7, 60;
	neg.s32 	%r65, %r42;
	mov.u32 	%r66, %r5;
	mov.u32 	%r75, %r5;
$L__BB1_5:
	shr.u32 	%r72, %r66, 4;
	shl.b32 	%r43, %r75, 4;
	shl.b32 	%r44, %r66, 2;
	and.b32  	%r45, %r44, 8;
	or.b32  	%r46, %r43, %r45;
	and.b32  	%r47, %r66, 4;
	or.b32  	%r48, %r47, %r46;
	shr.u32 	%r49, %r66, 2;
	and.b32  	%r50, %r49, 2;
	or.b32  	%r51, %r48, %r50;
	and.b32  	%r52, %r72, 1;
	or.b32  	%r75, %r52, %r51;
	add.s32 	%r65, %r65, 4;
	setp.ne.s32 	%p7, %r65, 0;
	mov.u32 	%r66, %r72;
	@%p7 bra 	$L__BB1_5;
$L__BB1_6:
	setp.eq.s32 	%p8, %r8, 0;
	@%p8 bra 	$L__BB1_9;
	neg.s32 	%r71, %r8;
$L__BB1_8:
	.pragma "nounroll";
	shr.u32 	%r72, %r72, 1;
	shl.b32 	%r53, %r75, 1;
	and.b32  	%r54, %r72, 1;
	or.b32  	%r75, %r54, %r53;
	add.s32 	%r71, %r71, 1;
	setp.ne.s32 	%p9, %r71, 0;
	@%p9 bra 	$L__BB1_8;
$L__BB1_9:
	shl.b32 	%r55, %r75, %r74;
	sub.s32 	%r56, 32, %r31;
	shr.u32 	%r28, %r55, %r56;
	setp.ge.u32 	%p10, %r5, %r28;
	@%p10 bra 	$L__BB1_11;
	cvta.to.global.u64 	%rd2, %rd1;
	mad.lo.s32 	%r57, %r28, %r30, %r2;
	shl.b32 	%r58, %r57, 1;
	mul.wide.u32 	%rd3, %r58, 4;
	add.s64 	%rd4, %rd2, %rd3;
	ld.global.u32 	%r59, [%rd4];
	ld.global.u32 	%r60, [%rd4+4];
	mad.lo.s32 	%r61, %r30, %r5, %r2;
	shl.b32 	%r62, %r61, 1;
	mul.wide.u32 	%rd5, %r62, 4;
	add.s64 	%rd6, %rd2, %rd5;
	atom.global.exch.b32 	%r63, [%rd6], %r59;
	st.global.u32 	[%rd4], %r63;
	atom.global.exch.b32 	%r64, [%rd6+4], %r60;
	st.global.u32 	[%rd4+4], %r64;
$L__BB1_11:
	ret;

}
	// .globl	_Z21gpu_compute_result_01Pfiijff
.visible .entry _Z21gpu_compute_result_01Pfiijff(
	.param .u64 .ptr .align 1 _Z21gpu_compute_result_01Pfiijff_param_0,
	.param .u32 _Z21gpu_compute_result_01Pfiijff_param_1,
	.param .u32 _Z21gpu_compute_result_01Pfiijff_param_2,
	.param .u32 _Z21gpu_compute_result_01Pfiijff_param_3,
	.param .f32 _Z21gpu_compute_result_01Pfiijff_param_4,
	.param .f32 _Z21gpu_compute_result_01Pfiijff_param_5
)
{
	.reg .pred 	%p<13>;
	.reg .b32 	%r<59>;
	.reg .b32 	%f<159>;
	.reg .b64 	%rd<15>;

	ld.param.u64 	%rd2, [_Z21gpu_compute_result_01Pfiijff_param_0];
	ld.param.u32 	%r24, [_Z21gpu_compute_result_01Pfiijff_param_1];
	ld.param.u32 	%r22, [_Z21gpu_compute_result_01Pfiijff_param_2];
	ld.param.u32 	%r23, [_Z21gpu_compute_result_01Pfiijff_param_3];
	ld.param.f32 	%f11, [_Z21gpu_compute_result_01Pfiijff_param_4];
	ld.param.f32 	%f12, [_Z21gpu_compute_result_01Pfiijff_param_5];
	cvta.to.global.u64 	%rd1, %rd2;
	mov.u32 	%r1, %ctaid.x;
	mov.u32 	%r2, %ctaid.y;
	mov.u32 	%r25, %nctaid.x;
	mad.lo.s32 	%r26, %r2, %r25, %r1;
	mov.u32 	%r3, %ntid.x;
	mov.u32 	%r27, %ntid.y;
	mov.u32 	%r28, %tid.y;
	mov.u32 	%r4, %tid.x;
	mad.lo.s32 	%r29, %r26, %r27, %r28;
	mad.lo.s32 	%r30, %r29, %r3, %r4;
	mul.lo.s32 	%r31, %r22, %r24;
	setp.ge.s32 	%p1, %r30, %r31;
	setp.ge.s32 	%p2, %r2, %r24;
	or.pred  	%p3, %p2, %p1;
	@%p3 bra 	$L__BB2_10;
	mad.lo.s32 	%r5, %r1, %r3, %r4;
	mul.lo.s32 	%r32, %r23, %r5;
	shl.b32 	%r6, %r32, 1;
	setp.ge.s32 	%p4, %r6, %r22;
	setp.eq.s32 	%p5, %r23, 0;
	or.pred  	%p6, %p4, %p5;
	@%p6 bra 	$L__BB2_10;
	mul.lo.s32 	%r34, %r2, %r22;
	shl.b32 	%r7, %r34, 1;
	add.s32 	%r35, %r23, -1;
	and.b32  	%r8, %r23, 3;
	setp.lt.u32 	%p7, %r35, 3;
	mov.f32 	%f156, 0f3F800000;
	mov.f32 	%f155, 0f00000000;
	mov.b32 	%r58, 0;
	@%p7 bra 	$L__BB2_5;
	and.b32  	%r58, %r23, -4;
	neg.s32 	%r56, %r58;
	add.s32 	%r38, %r6, %r23;
	shl.b32 	%r39, %r38, 1;
	add.s32 	%r55, %r7, %r39;
	shl.b32 	%r40, %r32, 2;
	add.s32 	%r54, %r40, %r7;
	mov.f32 	%f156, 0f3F800000;
	mov.f32 	%f155, 0f00000000;
$L__BB2_4:
	.pragma "nounroll";
	mul.wide.s32 	%rd3, %r55, 4;
	add.s64 	%rd4, %rd1, %rd3;
	ld.global.f32 	%f17, [%rd4];
	ld.global.f32 	%f18, [%rd4+4];
	mul.f32 	%f19, %f156, %f17;
	mul.f32 	%f20, %f155, %f18;
	sub.f32 	%f21, %f19, %f20;
	mul.f32 	%f22, %f156, %f18;
	fma.rn.f32 	%f23, %f155, %f17, %f22;
	mul.wide.s32 	%rd5, %r54, 4;
	add.s64 	%rd6, %rd1, %rd5;
	ld.global.f32 	%f24, [%rd6];
	sub.f32 	%f25, %f24, %f21;
	st.global.f32 	[%rd4], %f25;
	ld.global.f32 	%f26, [%rd6+4];
	sub.f32 	%f27, %f26, %f23;
	st.global.f32 	[%rd4+4], %f27;
	ld.global.f32 	%f28, [%rd6];
	add.f32 	%f29, %f21, %f28;
	st.global.f32 	[%rd6], %f29;
	add.f32 	%f30, %f23, %f26;
	st.global.f32 	[%rd6+4], %f30;
	mul.f32 	%f31, %f11, %f155;
	fma.rn.f32 	%f32, %f12, %f156, %f31;
	sub.f32 	%f33, %f156, %f32;
	mul.f32 	%f34, %f11, %f156;
	mul.f32 	%f35, %f12, %f155;
	sub.f32 	%f36, %f34, %f35;
	add.f32 	%f37, %f155, %f36;
	ld.global.f32 	%f38, [%rd4+8];
	ld.global.f32 	%f39, [%rd4+12];
	mul.f32 	%f40, %f33, %f38;
	mul.f32 	%f41, %f37, %f39;
	sub.f32 	%f42, %f40, %f41;
	mul.f32 	%f43, %f33, %f39;
	fma.rn.f32 	%f44, %f37, %f38, %f43;
	ld.global.f32 	%f45, [%rd6+8];
	sub.f32 	%f46, %f45, %f42;
	st.global.f32 	[%rd4+8], %f46;
	ld.global.f32 	%f47, [%rd6+12];
	sub.f32 	%f48, %f47, %f44;
	st.global.f32 	[%rd4+12], %f48;
	ld.global.f32 	%f49, [%rd6+8];
	add.f32 	%f50, %f42, %f49;
	st.global.f32 	[%rd6+8], %f50;
	add.f32 	%f51, %f44, %f47;
	st.global.f32 	[%rd6+12], %f51;
	mul.f32 	%f52, %f11, %f37;
	fma.rn.f32 	%f53, %f12, %f33, %f52;
	sub.f32 	%f54, %f33, %f53;
	mul.f32 	%f55, %f11, %f33;
	mul.f32 	%f56, %f12, %f37;
	sub.f32 	%f57, %f55, %f56;
	add.f32 	%f58, %f37, %f57;
	ld.global.f32 	%f59, [%rd4+16];
	ld.global.f32 	%f60, [%rd4+20];
	mul.f32 	%f61, %f54, %f59;
	mul.f32 	%f62, %f58, %f60;
	sub.f32 	%f63, %f61, %f62;
	mul.f32 	%f64, %f54, %f60;
	fma.rn.f32 	%f65, %f58, %f59, %f64;
	ld.global.f32 	%f66, [%rd6+16];
	sub.f32 	%f67, %f66, %f63;
	st.global.f32 	[%rd4+16], %f67;
	ld.global.f32 	%f68, [%rd6+20];
	sub.f32 	%f69, %f68, %f65;
	st.global.f32 	[%rd4+20], %f69;
	ld.global.f32 	%f70, [%rd6+16];
	add.f32 	%f71, %f63, %f70;
	st.global.f32 	[%rd6+16], %f71;
	add.f32 	%f72, %f65, %f68;
	st.global.f32 	[%rd6+20], %f72;
	mul.f32 	%f73, %f11, %f58;
	fma.rn.f32 	%f74, %f12, %f54, %f73;
	sub.f32 	%f75, %f54, %f74;
	mul.f32 	%f76, %f11, %f54;
	mul.f32 	%f77, %f12, %f58;
	sub.f32 	%f78, %f76, %f77;
	add.f32 	%f79, %f58, %f78;
	ld.global.f32 	%f80, [%rd4+24];
	ld.global.f32 	%f81, [%rd4+28];
	mul.f32 	%f82, %f75, %f80;
	mul.f32 	%f83, %f79, %f81;
	sub.f32 	%f84, %f82, %f83;
	mul.f32 	%f85, %f75, %f81;
	fma.rn.f32 	%f86, %f79, %f80, %f85;
	ld.global.f32 	%f87, [%rd6+24];
	sub.f32 	%f88, %f87, %f84;
	st.global.f32 	[%rd4+24], %f88;
	ld.global.f32 	%f89, [%rd6+28];
	sub.f32 	%f90, %f89, %f86;
	st.global.f32 	[%rd4+28], %f90;
	ld.global.f32 	%f91, [%rd6+24];
	add.f32 	%f92, %f84, %f91;
	st.global.f32 	[%rd6+24], %f92;
	add.f32 	%f93, %f86, %f89;
	st.global.f32 	[%rd6+28], %f93;
	mul.f32 	%f94, %f11, %f79;
	fma.rn.f32 	%f95, %f12, %f75, %f94;
	sub.f32 	%f156, %f75, %f95;
	mul.f32 	%f96, %f11, %f75;
	mul.f32 	%f97, %f12, %f79;
	sub.f32 	%f98, %f96, %f97;
	add.f32 	%f155, %f79, %f98;
	add.s32 	%r56, %r56, 4;
	add.s32 	%r55, %r55, 8;
	add.s32 	%r54, %r54, 8;
	setp.ne.s32 	%p8, %r56, 0;
	@%p8 bra 	$L__BB2_4;
$L__BB2_5:
	setp.eq.s32 	%p9, %r8, 0;
	@%p9 bra 	$L__BB2_10;
	setp.eq.s32 	%p10, %r8, 1;
	@%p10 bra 	$L__BB2_8;
	add.s32 	%r41, %r58, %r6;
	add.s32 	%r42, %r41, %r23;
	shl.b32 	%r43, %r42, 1;
	add.s32 	%r44, %r43, %r7;
	mul.wide.s32 	%rd7, %r44, 4;
	add.s64 	%rd8, %rd1, %rd7;
	ld.global.f32 	%f99, [%rd8];
	ld.global.f32 	%f100, [%rd8+4];
	mul.f32 	%f101, %f156, %f99;
	mul.f32 	%f102, %f155, %f100;
	sub.f32 	%f103, %f101, %f102;
	mul.f32 	%f104, %f156, %f100;
	fma.rn.f32 	%f105, %f155, %f99, %f104;
	shl.b32 	%r45, %r41, 1;
	add.s32 	%r46, %r45, %r7;
	mul.wide.s32 	%rd9, %r46, 4;
	add.s64 	%rd10, %rd1, %rd9;
	ld.global.f32 	%f106, [%rd10];
	sub.f32 	%f107, %f106, %f103;
	st.global.f32 	[%rd8], %f107;
	ld.global.f32 	%f108, [%rd10+4];
	sub.f32 	%f109, %f108, %f105;
	st.global.f32 	[%rd8+4], %f109;
	ld.global.f32 	%f110, [%rd10];
	add.f32 	%f111, %f103, %f110;
	st.global.f32 	[%rd10], %f111;
	add.f32 	%f112, %f105, %f108;
	st.global.f32 	[%rd10+4], %f112;
	mul.f32 	%f113, %f11, %f155;
	fma.rn.f32 	%f114, %f12, %f156, %f113;
	sub.f32 	%f115, %f156, %f114;
	mul.f32 	%f116, %f11, %f156;
	mul.f32 	%f117, %f12, %f155;
	sub.f32 	%f118, %f116, %f117;
	add.f32 	%f119, %f155, %f118;
	ld.global.f32 	%f120, [%rd8+8];
	ld.global.f32 	%f121, [%rd8+12];
	mul.f32 	%f122, %f115, %f120;
	mul.f32 	%f123, %f119, %f121;
	sub.f32 	%f124, %f122, %f123;
	mul.f32 	%f125, %f115, %f121;
	fma.rn.f32 	%f126, %f119, %f120, %f125;
	ld.global.f32 	%f127, [%rd10+8];
	sub.f32 	%f128, %f127, %f124;
	st.global.f32 	[%rd8+8], %f128;
	ld.global.f32 	%f129, [%rd10+12];
	sub.f32 	%f130, %f129, %f126;
	st.global.f32 	[%rd8+12], %f130;
	ld.global.f32 	%f131, [%rd10+8];
	add.f32 	%f132, %f124, %f131;
	st.global.f32 	[%rd10+8], %f132;
	add.f32 	%f133, %f126, %f129;
	st.global.f32 	[%rd10+12], %f133;
	mul.f32 	%f134, %f11, %f119;
	fma.rn.f32 	%f135, %f12, %f115, %f134;
	sub.f32 	%f156, %f115, %f135;
	mul.f32 	%f136, %f11, %f115;
	mul.f32 	%f137, %f12, %f119;
	sub.f32 	%f138, %f136, %f137;
	add.f32 	%f155, %f119, %f138;
	add.s32 	%r58, %r58, 2;
$L__BB2_8:
	and.b32  	%r47, %r23, 1;
	setp.eq.b32 	%p11, %r47, 1;
	not.pred 	%p12, %p11;
	@%p12 bra 	$L__BB2_10;
	add.s32 	%r48, %r58, %r6;
	add.s32 	%r49, %r48, %r23;
	shl.b32 	%r50, %r49, 1;
	add.s32 	%r51, %r50, %r7;
	mul.wide.s32 	%rd11, %r51, 4;
	add.s64 	%rd12, %rd1, %rd11;
	ld.global.f32 	%f139, [%rd12];
	ld.global.f32 	%f140, [%rd12+4];
	mul.f32 	%f141, %f156, %f139;
	mul.f32 	%f142, %f155, %f140;
	sub.f32 	%f143, %f141, %f142;
	mul.f32 	%f144, %f156, %f140;
	fma.rn.f32 	%f145, %f155, %f139, %f144;
	shl.b32 	%r52, %r48, 1;
	add.s32 	%r53, %r52, %r7;
	mul.wide.s32 	%rd13, %r53, 4;
	add.s64 	%rd14, %rd1, %rd13;
	ld.global.f32 	%f146, [%rd14];
	sub.f32 	%f147, %f146, %f143;
	st.global.f32 	[%rd12], %f147;
	ld.global.f32 	%f148, [%rd14+4];
	sub.f32 	%f149, %f148, %f145;
	st.global.f32 	[%rd12+4], %f149;
	ld.global.f32 	%f150, [%rd14];
	add.f32 	%f151, %f143, %f150;
	st.global.f32 	[%rd14], %f151;
	add.f32 	%f152, %f145, %f148;
	st.global.f32 	[%rd14+4], %f152;
$L__BB2_10:
	ret;

}
	// .globl	_Z21gpu_compute_result_02Pfiijff
.visible .entry _Z21gpu_compute_result_02Pfiijff(
	.param .u64 .ptr .align 1 _Z21gpu_compute_result_02Pfiijff_param_0,
	.param .u32 _Z21gpu_compute_result_02Pfiijff_param_1,
	.param .u32 _Z21gpu_compute_result_02Pfiijff_param_2,
	.param .u32 _Z21gpu_compute_result_02Pfiijff_param_3,
	.param .f32 _Z21gpu_compute_result_02Pfiijff_param_4,
	.param .f32 _Z21gpu_compute_result_02Pfiijff_param_5
)
{
	.reg .pred 	%p<13>;
	.reg .b32 	%r<60>;
	.reg .b32 	%f<166>;
	.reg .b64 	%rd<25>;

	ld.param.u64 	%rd2, [_Z21gpu_compute_result_02Pfiijff_param_0];
	ld.param.u32 	%r22, [_Z21gpu_compute_result_02Pfiijff_param_1];
	ld.param.u32 	%r23, [_Z21gpu_compute_result_02Pfiijff_param_2];
	ld.param.u32 	%r24, [_Z21gpu_compute_result_02Pfiijff_param_3];
	ld.param.f32 	%f11, [_Z21gpu_compute_result_02Pfiijff_param_4];
	ld.param.f32 	%f12, [_Z21gpu_compute_result_02Pfiijff_param_5];
	cvta.to.global.u64 	%rd1, %rd2;
	mov.u32 	%r1, %ctaid.x;
	mov.u32 	%r2, %ctaid.y;
	mov.u32 	%r25, %nctaid.x;
	mad.lo.s32 	%r26, %r2, %r25, %r1;
	mov.u32 	%r3, %ntid.x;
	mov.u32 	%r27, %ntid.y;
	mov.u32 	%r28, %tid.y;
	mov.u32 	%r4, %tid.x;
	mad.lo.s32 	%r29, %r26, %r27, %r28;
	mad.lo.s32 	%r30, %r29, %r3, %r4;
	mul.lo.s32 	%r31, %r23, %r22;
	setp.ge.s32 	%p1, %r30, %r31;
	setp.ge.s32 	%p2, %r2, %r23;
	or.pred  	%p3, %p2, %p1;
	@%p3 bra 	$L__BB3_10;
	mad.lo.s32 	%r5, %r1, %r3, %r4;
	mul.lo.s32 	%r32, %r24, %r5;
	shl.b32 	%r6, %r32, 1;
	setp.ge.s32 	%p4, %r6, %r22;
	setp.eq.s32 	%p5, %r24, 0;
	or.pred  	%p6, %p4, %p5;
	@%p6 bra 	$L__BB3_10;
	add.s32 	%r34, %r24, -1;
	and.b32  	%r7, %r24, 3;
	setp.lt.u32 	%p7, %r34, 3;
	mov.f32 	%f163, 0f3F800000;
	mov.f32 	%f162, 0f00000000;
	mov.b32 	%r59, 0;
	@%p7 bra 	$L__BB3_5;
	and.b32  	%r59, %r24, -4;
	neg.s32 	%r57, %r59;
	mul.lo.s32 	%r35, %r24, %r23;
	mul.lo.s32 	%r36, %r35, %r5;
	shl.b32 	%r37, %r36, 1;
	add.s32 	%r38, %r37, %r35;
	shl.b32 	%r39, %r38, 1;
	shl.b32 	%r40, %r2, 1;
	add.s32 	%r56, %r39, %r40;
	shl.b32 	%r11, %r23, 3;
	shl.b32 	%r41, %r36, 2;
	add.s32 	%r55, %r41, %r40;
	mov.f32 	%f163, 0f3F800000;
	mov.f32 	%f162, 0f00000000;
	mul.wide.s32 	%rd7, %r23, 8;
$L__BB3_4:
	.pragma "nounroll";
	mul.wide.s32 	%rd3, %r56, 4;
	add.s64 	%rd4, %rd1, %rd3;
	ld.global.f32 	%f17, [%rd4];
	ld.global.f32 	%f18, [%rd4+4];
	mul.f32 	%f19, %f163, %f17;
	mul.f32 	%f20, %f162, %f18;
	sub.f32 	%f21, %f19, %f20;
	mul.f32 	%f22, %f163, %f18;
	fma.rn.f32 	%f23, %f162, %f17, %f22;
	mul.wide.s32 	%rd5, %r55, 4;
	add.s64 	%rd6, %rd1, %rd5;
	ld.global.f32 	%f24, [%rd6];
	sub.f32 	%f25, %f24, %f21;
	st.global.f32 	[%rd4], %f25;
	ld.global.f32 	%f26, [%rd6+4];
	sub.f32 	%f27, %f26, %f23;
	st.global.f32 	[%rd4+4], %f27;
	ld.global.f32 	%f28, [%rd6];
	add.f32 	%f29, %f21, %f28;
	st.global.f32 	[%rd6], %f29;
	ld.global.f32 	%f30, [%rd6+4];
	add.f32 	%f31, %f23, %f30;
	st.global.f32 	[%rd6+4], %f31;
	mul.f32 	%f32, %f11, %f162;
	fma.rn.f32 	%f33, %f12, %f163, %f32;
	sub.f32 	%f34, %f163, %f33;
	mul.f32 	%f35, %f11, %f163;
	mul.f32 	%f36, %f12, %f162;
	sub.f32 	%f37, %f35, %f36;
	add.f32 	%f38, %f162, %f37;
	add.s64 	%rd8, %rd4, %rd7;
	ld.global.f32 	%f39, [%rd8];
	ld.global.f32 	%f40, [%rd8+4];
	mul.f32 	%f41, %f34, %f39;
	mul.f32 	%f42, %f38, %f40;
	sub.f32 	%f43, %f41, %f42;
	mul.f32 	%f44, %f34, %f40;
	fma.rn.f32 	%f45, %f38, %f39, %f44;
	add.s64 	%rd9, %rd6, %rd7;
	ld.global.f32 	%f46, [%rd9];
	sub.f32 	%f47, %f46, %f43;
	st.global.f32 	[%rd8], %f47;
	ld.global.f32 	%f48, [%rd9+4];
	sub.f32 	%f49, %f48, %f45;
	st.global.f32 	[%rd8+4], %f49;
	ld.global.f32 	%f50, [%rd9];
	add.f32 	%f51, %f43, %f50;
	st.global.f32 	[%rd9], %f51;
	ld.global.f32 	%f52, [%rd9+4];
	add.f32 	%f53, %f45, %f52;
	st.global.f32 	[%rd9+4], %f53;
	mul.f32 	%f54, %f11, %f38;
	fma.rn.f32 	%f55, %f12, %f34, %f54;
	sub.f32 	%f56, %f34, %f55;
	mul.f32 	%f57, %f11, %f34;
	mul.f32 	%f58, %f12, %f38;
	sub.f32 	%f59, %f57, %f58;
	add.f32 	%f60, %f38, %f59;
	add.s64 	%rd10, %rd8, %rd7;
	ld.global.f32 	%f61, [%rd10];
	ld.global.f32 	%f62, [%rd10+4];
	mul.f32 	%f63, %f56, %f61;
	mul.f32 	%f64, %f60, %f62;
	sub.f32 	%f65, %f63, %f64;
	mul.f32 	%f66, %f56, %f62;
	fma.rn.f32 	%f67, %f60, %f61, %f66;
	add.s64 	%rd11, %rd9, %rd7;
	ld.global.f32 	%f68, [%rd11];
	sub.f32 	%f69, %f68, %f65;
	st.global.f32 	[%rd10], %f69;
	ld.global.f32 	%f70, [%rd11+4];
	sub.f32 	%f71, %f70, %f67;
	st.global.f32 	[%rd10+4], %f71;
	ld.global.f32 	%f72, [%rd11];
	add.f32 	%f73, %f65, %f72;
	st.global.f32 	[%rd11], %f73;
	ld.global.f32 	%f74, [%rd11+4];
	add.f32 	%f75, %f67, %f74;
	st.global.f32 	[%rd11+4], %f75;
	mul.f32 	%f76, %f11, %f60;
	fma.rn.f32 	%f77, %f12, %f56, %f76;
	sub.f32 	%f78, %f56, %f77;
	mul.f32 	%f79, %f11, %f56;
	mul.f32 	%f80, %f12, %f60;
	sub.f32 	%f81, %f79, %f80;
	add.f32 	%f82, %f60, %f81;
	add.s64 	%rd12, %rd10, %rd7;
	ld.global.f32 	%f83, [%rd12];
	ld.global.f32 	%f84, [%rd12+4];
	mul.f32 	%f85, %f78, %f83;
	mul.f32 	%f86, %f82, %f84;
	sub.f32 	%f87, %f85, %f86;
	mul.f32 	%f88, %f78, %f84;
	fma.rn.f32 	%f89, %f82, %f83, %f88;
	add.s64 	%rd13, %rd11, %rd7;
	ld.global.f32 	%f90, [%rd13];
	sub.f32 	%f91, %f90, %f87;
	st.global.f32 	[%rd12], %f91;
	ld.global.f32 	%f92, [%rd13+4];
	sub.f32 	%f93, %f92, %f89;
	st.global.f32 	[%rd12+4], %f93;
	ld.global.f32 	%f94, [%rd13];
	add.f32 	%f95, %f87, %f94;
	st.global.f32 	[%rd13], %f95;
	ld.global.f32 	%f96, [%rd13+4];
	add.f32 	%f97, %f89, %f96;
	st.global.f32 	[%rd13+4], %f97;
	mul.f32 	%f98, %f11, %f82;
	fma.rn.f32 	%f99, %f12, %f78, %f98;
	sub.f32 	%f163, %f78, %f99;
	mul.f32 	%f100, %f11, %f78;
	mul.f32 	%f101, %f12, %f82;
	sub.f32 	%f102, %f100, %f101;
	add.f32 	%f162, %f82, %f102;
	add.s32 	%r57, %r57, 4;
	add.s32 	%r56, %r56, %r11;
	add.s32 	%r55, %r55, %r11;
	setp.ne.s32 	%p8, %r57, 0;
	@%p8 bra 	$L__BB3_4;
$L__BB3_5:
	setp.eq.s32 	%p9, %r7, 0;
	@%p9 bra 	$L__BB3_10;
	setp.eq.s32 	%p10, %r7, 1;
	@%p10 bra 	$L__BB3_8;
	add.s32 	%r42, %r59, %r6;
	add.s32 	%r43, %r42, %r24;
	mad.lo.s32 	%r44, %r43, %r23, %r2;
	shl.b32 	%r45, %r44, 1;
	mul.wide.s32 	%rd14, %r45, 4;
	add.s64 	%rd15, %rd1, %rd14;
	ld.global.f32 	%f103, [%rd15];
	ld.global.f32 	%f104, [%rd15+4];
	mul.f32 	%f105, %f163, %f103;
	mul.f32 	%f106, %f162, %f104;
	sub.f32 	%f107, %f105, %f106;
	mul.f32 	%f108, %f163, %f104;
	fma.rn.f32 	%f109, %f162, %f103, %f108;
	mad.lo.s32 	%r46, %r42, %r23, %r2;
	shl.b32 	%r47, %r46, 1;
	mul.wide.s32 	%rd16, %r47, 4;
	add.s64 	%rd17, %rd1, %rd16;
	ld.global.f32 	%f110, [%rd17];
	sub.f32 	%f111, %f110, %f107;
	st.global.f32 	[%rd15], %f111;
	ld.global.f32 	%f112, [%rd17+4];
	sub.f32 	%f113, %f112, %f109;
	st.global.f32 	[%rd15+4], %f113;
	ld.global.f32 	%f114, [%rd17];
	add.f32 	%f115, %f107, %f114;
	st.global.f32 	[%rd17], %f115;
	ld.global.f32 	%f116, [%rd17+4];
	add.f32 	%f117, %f109, %f116;
	st.global.f32 	[%rd17+4], %f117;
	mul.f32 	%f118, %f11, %f162;
	fma.rn.f32 	%f119, %f12, %f163, %f118;
	sub.f32 	%f120, %f163, %f119;
	mul.f32 	%f121, %f11, %f163;
	mul.f32 	%f122, %f12, %f162;
	sub.f32 	%f123, %f121, %f122;
	add.f32 	%f124, %f162, %f123;
	mul.wide.s32 	%rd18, %r23, 8;
	add.s64 	%rd19, %rd15, %rd18;
	ld.global.f32 	%f125, [%rd19];
	ld.global.f32 	%f126, [%rd19+4];
	mul.f32 	%f127, %f120, %f125;
	mul.f32 	%f128, %f124, %f126;
	sub.f32 	%f129, %f127, %f128;
	mul.f32 	%f130, %f120, %f126;
	fma.rn.f32 	%f131, %f124, %f125, %f130;
	add.s64 	%rd20, %rd17, %rd18;
	ld.global.f32 	%f132, [%rd20];
	sub.f32 	%f133, %f132, %f129;
	st.global.f32 	[%rd19], %f133;
	ld.global.f32 	%f134, [%rd20+4];
	sub.f32 	%f135, %f134, %f131;
	st.global.f32 	[%rd19+4], %f135;
	ld.global.f32 	%f136, [%rd20];
	add.f32 	%f137, %f129, %f136;
	st.global.f32 	[%rd20], %f137;
	ld.global.f32 	%f138, [%rd20+4];
	add.f32 	%f139, %f131, %f138;
	st.global.f32 	[%rd20+4], %f139;
	mul.f32 	%f140, %f11, %f124;
	fma.rn.f32 	%f141, %f12, %f120, %f140;
	sub.f32 	%f163, %f120, %f141;
	mul.f32 	%f142, %f11, %f120;
	mul.f32 	%f143, %f12, %f124;
	sub.f32 	%f144, %f142, %f143;
	add.f32 	%f162, %f124, %f144;
	add.s32 	%r59, %r59, 2;
$L__BB3_8:
	and.b32  	%r48, %r24, 1;
	setp.eq.b32 	%p11, %r48, 1;
	not.pred 	%p12, %p11;
	@%p12 bra 	$L__BB3_10;
	add.s32 	%r49, %r59, %r6;
	add.s32 	%r50, %r49, %r24;
	mad.lo.s32 	%r51, %r50, %r23, %r2;
	shl.b32 	%r52, %r51, 1;
	mul.wide.s32 	%rd21, %r52, 4;
	add.s64 	%rd22, %rd1, %rd21;
	ld.global.f32 	%f145, [%rd22];
	ld.global.f32 	%f146, [%rd22+4];
	mul.f32 	%f147, %f163, %f145;
	mul.f32 	%f148, %f162, %f146;
	sub.f32 	%f149, %f147, %f148;
	mul.f32 	%f150, %f163, %f146;
	fma.rn.f32 	%f151, %f162, %f145, %f150;
	mad.lo.s32 	%r53, %r49, %r23, %r2;
	shl.b32 	%r54, %r53, 1;
	mul.wide.s32 	%rd23, %r54, 4;
	add.s64 	%rd24, %rd1, %rd23;
	ld.global.f32 	%f152, [%rd24];
	sub.f32 	%f153, %f152, %f149;
	st.global.f32 	[%rd22], %f153;
	ld.global.f32 	%f154, [%rd24+4];
	sub.f32 	%f155, %f154, %f151;
	st.global.f32 	[%rd22+4], %f155;
	ld.global.f32 	%f156, [%rd24];
	add.f32 	%f157, %f149, %f156;
	st.global.f32 	[%rd24], %f157;
	ld.global.f32 	%f158, [%rd24+4];
	add.f32 	%f159, %f151, %f158;
	st.global.f32 	[%rd24+4], %f159;
$L__BB3_10:
	ret;

}


// ===== COMPILED SASS (sm_100) =====

	.target	sm_100

	.elftype	@"ET_EXEC"


//--------------------- .note.nv.tkinfo           --------------------------
	.section	.note.nv.tkinfo,"",@"SHT_NOTE"
	.sectionflags	@"SHF_NOTE_NV_TKINFO"
	.tkinfo
        /*0018*/ 	.word	0x00000002
        /*0030*/ 	.string	""
        /*0030*/ 	.string	"ptxas"
        /*0030*/ 	.string	"Cuda compilation tools, release 13.0, V13.0.88"
        /*0030*/ 	.string	"Build cuda_13.0.r13.0/compiler.36424714_0"
        /*0030*/ 	.string	"-arch sm_100 -m 64 "



//--------------------- .note.nv.cuinfo           --------------------------
	.section	.note.nv.cuinfo,"",@"SHT_NOTE"
	.sectionflags	@"SHF_NOTE_NV_CUINFO"
        /*0018*/ 	.short	0x0002
        /*001a*/ 	.short	0x0064
        /*001c*/ 	.short	0x0082
	.zero		2


//--------------------- .nv.info                  --------------------------
	.section	.nv.info,"",@"SHT_CUDA_INFO"
	.align	4


	//----- nvinfo : EIATTR_REGCOUNT
	.align		4
        /*0000*/ 	.byte	0x04, 0x2f
        /*0002*/ 	.short	(.L_1 - .L_0)
	.align		4
.L_0:
        /*0004*/ 	.word	index@(_Z18gpu_bit_reverse_01Pfjjj)
        /*0008*/ 	.word	0x0000000f


	//----- nvinfo : EIATTR_FRAME_SIZE
	.align		4
.L_1:
        /*000c*/ 	.byte	0x04, 0x11
        /*000e*/ 	.short	(.L_3 - .L_2)
	.align		4
.L_2:
        /*0010*/ 	.word	index@(_Z18gpu_bit_reverse_01Pfjjj)
        /*0014*/ 	.word	0x00000000


	//----- nvinfo : EIATTR_REGCOUNT
	.align		4
.L_3:
        /*0018*/ 	.byte	0x04, 0x2f
        /*001a*/ 	.short	(.L_5 - .L_4)
	.align		4
.L_4:
        /*001c*/ 	.word	index@(_Z18gpu_bit_reverse_02Pfjjj)
        /*0020*/ 	.word	0x0000000f


	//----- nvinfo : EIATTR_FRAME_SIZE
	.align		4
.L_5:
        /*0024*/ 	.byte	0x04, 0x11
        /*0026*/ 	.short	(.L_7 - .L_6)
	.align		4
.L_6:
        /*0028*/ 	.word	index@(_Z18gpu_bit_reverse_02Pfjjj)
        /*002c*/ 	.word	0x00000000


	//----- nvinfo : EIATTR_REGCOUNT
	.align		4
.L_7:
        /*0030*/ 	.byte	0x04, 0x2f
        /*0032*/ 	.short	(.L_9 - .L_8)
	.align		4
.L_8:
        /*0034*/ 	.word	index@(_Z21gpu_compute_result_01Pfiijff)
        /*0038*/ 	.word	0x0000001c


	//----- nvinfo : EIATTR_FRAME_SIZE
	.align		4
.L_9:
        /*003c*/ 	.byte	0x04, 0x11
        /*003e*/ 	.short	(.L_11 - .L_10)
	.align		4
.L_10:
        /*0040*/ 	.word	index@(_Z21gpu_compute_result_01Pfiijff)
        /*0044*/ 	.word	0x00000000


	//----- nvinfo : EIATTR_REGCOUNT
	.align		4
.L_11:
        /*0048*/ 	.byte	0x04, 0x2f
        /*004a*/ 	.short	(.L_13 - .L_12)
	.align		4
.L_12:
        /*004c*/ 	.word	index@(_Z21gpu_compute_result_02Pfiijff)
        /*0050*/ 	.word	0x0000001c


	//----- nvinfo : EIATTR_FRAME_SIZE
	.align		4
.L_13:
        /*0054*/ 	.byte	0x04, 0x11
        /*0056*/ 	.short	(.L_15 - .L_14)
	.align		4
.L_14:
        /*0058*/ 	.word	index@(_Z21gpu_compute_result_02Pfiijff)
        /*005c*/ 	.word	0x00000000


	//----- nvinfo : EIATTR_MIN_STACK_SIZE
	.align		4
.L_15:
        /*0060*/ 	.byte	0x04, 0x12
        /*0062*/ 	.short	(.L_17 - .L_16)
	.align		4
.L_16:
        /*0064*/ 	.word	index@(_Z21gpu_compute_result_02Pfiijff)
        /*0068*/ 	.word	0x00000000


	//----- nvinfo : EIATTR_MIN_STACK_SIZE
	.align		4
.L_17:
        /*006c*/ 	.byte	0x04, 0x12
        /*006e*/ 	.short	(.L_19 - .L_18)
	.align		4
.L_18:
        /*0070*/ 	.word	index@(_Z21gpu_compute_result_01Pfiijff)
        /*0074*/ 	.word	0x00000000


	//----- nvinfo : EIATTR_MIN_STACK_SIZE
	.align		4
.L_19:
        /*0078*/ 	.byte	0x04, 0x12
        /*007a*/ 	.short	(.L_21 - .L_20)
	.align		4
.L_20:
        /*007c*/ 	.word	index@(_Z18gpu_bit_reverse_02Pfjjj)
        /*0080*/ 	.word	0x00000000


	//----- nvinfo : EIATTR_MIN_STACK_SIZE
	.align		4
.L_21:
        /*0084*/ 	.byte	0x04, 0x12
        /*0086*/ 	.short	(.L_23 - .L_22)
	.align		4
.L_22:
        /*0088*/ 	.word	index@(_Z18gpu_bit_reverse_01Pfjjj)
        /*008c*/ 	.word	0x00000000
.L_23:


//--------------------- .nv.compat                --------------------------
	.section	.nv.compat,"",@"SHT_CUDA_COMPAT_INFO"
	.align	4
        /*0000*/ 	.byte	0x02, 0x09, 0x00, 0x00, 0x02, 0x02, 0x01, 0x00, 0x02, 0x05, 0x05, 0x00, 0x03, 0x07, 0x01, 0x01
        /*0010*/ 	.byte	0x02, 0x03, 0x00, 0x00, 0x02, 0x06, 0x01, 0x00, 0x04, 0x0b, 0x08, 0x00, 0x09, 0x00, 0x00, 0x00
        /*0020*/ 	.byte	0x00, 0x00, 0x00, 0x00


//--------------------- .nv.info._Z21gpu_compute_result_02Pfiijff --------------------------
	.section	.nv.info._Z21gpu_compute_result_02Pfiijff,"",@"SHT_CUDA_INFO"
	.sectionflags	@""
	.align	4


	//----- nvinfo : EIATTR_CUDA_API_VERSION
	.align		4
        /*0000*/ 	.byte	0x04, 0x37
        /*0002*/ 	.short	(.L_25 - .L_24)
.L_24:
        /*0004*/ 	.word	0x00000082


	//----- nvinfo : EIATTR_KPARAM_INFO
	.align		4
.L_25:
        /*0008*/ 	.byte	0x04, 0x17
        /*000a*/ 	.short	(.L_27 - .L_26)
.L_26:
        /*000c*/ 	.word	0x00000000
        /*0010*/ 	.short	0x0005
        /*0012*/ 	.short	0x0018
        /*0014*/ 	.byte	0x00, 0xf0, 0x11, 0x00


	//----- nvinfo : EIATTR_KPARAM_INFO
	.align		4
.L_27:
        /*0018*/ 	.byte	0x04, 0x17
        /*001a*/ 	.short	(.L_29 - .L_28)
.L_28:
        /*001c*/ 	.word	0x00000000
        /*0020*/ 	.short	0x0004
        /*0022*/ 	.short	0x0014
        /*0024*/ 	.byte	0x00, 0xf0, 0x11, 0x00


	//----- nvinfo : EIATTR_KPARAM_INFO
	.align		4
.L_29:
        /*0028*/ 	.byte	0x04, 0x17
        /*002a*/ 	.short	(.L_31 - .L_30)
.L_30:
        /*002c*/ 	.word	0x00000000
        /*0030*/ 	.short	0x0003
        /*0032*/ 	.short	0x0010
        /*0034*/ 	.byte	0x00, 0xf0, 0x11, 0x00


	//----- nvinfo : EIATTR_KPARAM_INFO
	.align		4
.L_31:
        /*0038*/ 	.byte	0x04, 0x17
        /*003a*/ 	.short	(.L_33 - .L_32)
.L_32:
        /*003c*/ 	.word	0x00000000
        /*0040*/ 	.short	0x0002
        /*0042*/ 	.short	0x000c
        /*0044*/ 	.byte	0x00, 0xf0, 0x11, 0x00


	//----- nvinfo : EIATTR_KPARAM_INFO
	.align		4
.L_33:
        /*0048*/ 	.byte	0x04, 0x17
        /*004a*/ 	.short	(.L_35 - .L_34)
.L_34:
        /*004c*/ 	.word	0x00000000
        /*0050*/ 	.short	0x0001
        /*0052*/ 	.short	0x0008
        /*0054*/ 	.byte	0x00, 0xf0, 0x11, 0x00


	//----- nvinfo : EIATTR_KPARAM_INFO
	.align		4
.L_35:
        /*0058*/ 	.byte	0x04, 0x17
        /*005a*/ 	.short	(.L_37 - .L_36)
.L_36:
        /*005c*/ 	.word	0x00000000
        /*0060*/ 	.short	0x0000
        /*0062*/ 	.short	0x0000
        /*0064*/ 	.byte	0x00, 0xf5, 0x21, 0x00


	//----- nvinfo : EIATTR_SPARSE_MMA_MASK
	.align		4
.L_37:
        /*0068*/ 	.byte	0x03, 0x50
        /*006a*/ 	.short	0x0000


	//----- nvinfo : EIATTR_MAXREG_COUNT
	.align		4
        /*006c*/ 	.byte	0x03, 0x1b
        /*006e*/ 	.short	0x00ff


	//----- nvinfo : EIATTR_MERCURY_ISA_VERSION
	.align		4
        /*0070*/ 	.byte	0x03, 0x5f
        /*0072*/ 	.short	0x0101


	//----- nvinfo : EIATTR_VRC_CTA_INIT_COUNT
	.align		4
        /*0074*/ 	.byte	0x02, 0x4a
	.zero		1
	.zero		1


	//----- nvinfo : EIATTR_EXIT_INSTR_OFFSETS
	.align		4
        /*0078*/ 	.byte	0x04, 0x1c
        /*007a*/ 	.short	(.L_39 - .L_38)


	//   ....[0]....
.L_38:
        /*007c*/ 	.word	0x000000f0


	//   ....[1]....
        /*0080*/ 	.word	0x00000160


	//   ....[2]....
        /*0084*/ 	.word	0x000009a0


	//   ....[3]....
        /*0088*/ 	.word	0x00000dd0


	//   ....[4]....
        /*008c*/ 	.word	0x00000f90


	//----- nvinfo : EIATTR_CBANK_PARAM_SIZE
	.align		4
.L_39:
        /*0090*/ 	.byte	0x03, 0x19
        /*0092*/ 	.short	0x001c


	//----- nvinfo : EIATTR_PARAM_CBANK
	.align		4
        /*0094*/ 	.byte	0x04, 0x0a
        /*0096*/ 	.short	(.L_41 - .L_40)
	.align		4
.L_40:
        /*0098*/ 	.word	index@(.nv.constant0._Z21gpu_compute_result_02Pfiijff)
        /*009c*/ 	.short	0x0380
        /*009e*/ 	.short	0x001c


	//----- nvinfo : EIATTR_SW_WAR
	.align		4
.L_41:
        /*00a0*/ 	.byte	0x04, 0x36
        /*00a2*/ 	.short	(.L_43 - .L_42)
.L_42:
        /*00a4*/ 	.word	0x00000008
.L_43:


//--------------------- .nv.info._Z21gpu_compute_result_01Pfiijff --------------------------
	.section	.nv.info._Z21gpu_compute_result_01Pfiijff,"",@"SHT_CUDA_INFO"
	.sectionflags	@""
	.align	4


	//----- nvinfo : EIATTR_CUDA_API_VERSION
	.align		4
        /*0000*/ 	.byte	0x04, 0x37
        /*0002*/ 	.short	(.L_45 - .L_44)
.L_44:
        /*0004*/ 	.word	0x00000082


	//----- nvinfo : EIATTR_KPARAM_INFO
	.align		4
.L_45:
        /*0008*/ 	.byte	0x04, 0x17
        /*000a*/ 	.short	(.L_47 - .L_46)
.L_46:
        /*000c*/ 	.word	0x00000000
        /*0010*/ 	.short	0x0005
        /*0012*/ 	.short	0x0018
        /*0014*/ 	.byte	0x00, 0xf0, 0x11, 0x00


	//----- nvinfo : EIATTR_KPARAM_INFO
	.align		4
.L_47:
        /*0018*/ 	.byte	0x04, 0x17
        /*001a*/ 	.short	(.L_49 - .L_48)
.L_48:
        /*001c*/ 	.word	0x00000000
        /*0020*/ 	.short	0x0004
        /*0022*/ 	.short	0x0014
        /*0024*/ 	.byte	0x00, 0xf0, 0x11, 0x00


	//----- nvinfo : EIATTR_KPARAM_INFO
	.align		4
.L_49:
        /*0028*/ 	.byte	0x04, 0x17
        /*002a*/ 	.short	(.L_51 - .L_50)
.L_50:
        /*002c*/ 	.word	0x00000000
        /*0030*/ 	.short	0x0003
        /*0032*/ 	.short	0x0010
        /*0034*/ 	.byte	0x00, 0xf0, 0x11, 0x00


	//----- nvinfo : EIATTR_KPARAM_INFO
	.align		4
.L_51:
        /*0038*/ 	.byte	0x04, 0x17
        /*003a*/ 	.short	(.L_53 - .L_52)
.L_52:
        /*003c*/ 	.word	0x00000000
        /*0040*/ 	.short	0x0002
        /*0042*/ 	.short	0x000c
        /*0044*/ 	.byte	0x00, 0xf0, 0x11, 0x00


	//----- nvinfo : EIATTR_KPARAM_INFO
	.align		4
.L_53:
        /*0048*/ 	.byte	0x04, 0x17
        /*004a*/ 	.short	(.L_55 - .L_54)
.L_54:
        /*004c*/ 	.word	0x00000000
        /*0050*/ 	.short	0x0001
        /*0052*/ 	.short	0x0008
        /*0054*/ 	.byte	0x00, 0xf0, 0x11, 0x00


	//----- nvinfo : EIATTR_KPARAM_INFO
	.align		4
.L_55:
        /*0058*/ 	.byte	0x04, 0x17
        /*005a*/ 	.short	(.L_57 - .L_56)
.L_56:
        /*005c*/ 	.word	0x00000000
        /*0060*/ 	.short	0x0000
        /*0062*/ 	.short	0x0000
        /*0064*/ 	.byte	0x00, 0xf5, 0x21, 0x00


	//----- nvinfo : EIATTR_SPARSE_MMA_MASK
	.align		4
.L_57:
        /*0068*/ 	.byte	0x03, 0x50
        /*006a*/ 	.short	0x0000


	//----- nvinfo : EIATTR_MAXREG_COUNT
	.align		4
        /*006c*/ 	.byte	0x03, 0x1b
        /*006e*/ 	.short	0x00ff


	//----- nvinfo : EIATTR_MERCURY_ISA_VERSION
	.align		4
        /*0070*/ 	.byte	0x03, 0x5f
        /*0072*/ 	.short	0x0101


	//----- nvinfo : EIATTR_VRC_CTA_INIT_COUNT
	.align		4
        /*0074*/ 	.byte	0x02, 0x4a
	.zero		1
	.zero		1


	//----- nvinfo : EIATTR_EXIT_INSTR_OFFSETS
	.align		4
        /*0078*/ 	.byte	0x04, 0x1c
        /*007a*/ 	.short	(.L_59 - .L_58)


	//   ....[0]....
.L_58:
        /*007c*/ 	.word	0x000000f0


	//   ....[1]....
        /*0080*/ 	.word	0x00000160


	//   ....[2]....
        /*0084*/ 	.word	0x000008f0


	//   ....[3]....
        /*0088*/ 	.word	0x00000cc0


	//   ....[4]....
        /*008c*/ 	.word	0x00000e50


	//----- nvinfo : EIATTR_CBANK_PARAM_SIZE
	.align		4
.L_59:
        /*0090*/ 	.byte	0x03, 0x19
        /*0092*/ 	.short	0x001c


	//----- nvinfo : EIATTR_PARAM_CBANK
	.align		4
        /*0094*/ 	.byte	0x04, 0x0a
        /*0096*/ 	.short	(.L_61 - .L_60)
	.align		4
.L_60:
        /*0098*/ 	.word	index@(.nv.constant0._Z21gpu_compute_result_01Pfiijff)
        /*009c*/ 	.short	0x0380
        /*009e*/ 	.short	0x001c


	//----- nvinfo : EIATTR_SW_WAR
	.align		4
.L_61:
        /*00a0*/ 	.byte	0x04, 0x36
        /*00a2*/ 	.short	(.L_63 - .L_62)
.L_62:
        /*00a4*/ 	.word	0x00000008
.L_63:


//--------------------- .nv.info._Z18gpu_bit_reverse_02Pfjjj --------------------------
	.section	.nv.info._Z18gpu_bit_reverse_02Pfjjj,"",@"SHT_CUDA_INFO"
	.sectionflags	@""
	.align	4


	//----- nvinfo : EIATTR_CUDA_API_VERSION
	.align		4
        /*0000*/ 	.byte	0x04, 0x37
        /*0002*/ 	.short	(.L_65 - .L_64)
.L_64:
        /*0004*/ 	.word	0x00000082


	//----- nvinfo : EIATTR_KPARAM_INFO
	.align		4
.L_65:
        /*0008*/ 	.byte	0x04, 0x17
        /*000a*/ 	.short	(.L_67 - .L_66)
.L_66:
        /*000c*/ 	.word	0x00000000
        /*0010*/ 	.short	0x0003
        /*0012*/ 	.short	0x0010
        /*0014*/ 	.byte	0x00, 0xf0, 0x11, 0x00


	//----- nvinfo : EIATTR_KPARAM_INFO
	.align		4
.L_67:
        /*0018*/ 	.byte	0x04, 0x17
        /*001a*/ 	.short	(.L_69 - .L_68)
.L_68:
        /*001c*/ 	.word	0x00000000
        /*0020*/ 	.short	0x0002
        /*0022*/ 	.short	0x000c
        /*0024*/ 	.byte	0x00, 0xf0, 0x11, 0x00


	//----- nvinfo : EIATTR_KPARAM_INFO
	.align		4
.L_69:
        /*0028*/ 	.byte	0x04, 0x17
        /*002a*/ 	.short	(.L_71 - .L_70)
.L_70:
        /*002c*/ 	.word	0x00000000
        /*0030*/ 	.short	0x0001
        /*0032*/ 	.short	0x0008
        /*0034*/ 	.byte	0x00, 0xf0, 0x11, 0x00


	//----- nvinfo : EIATTR_KPARAM_INFO
	.align		4
.L_71:
        /*0038*/ 	.byte	0x04, 0x17
        /*003a*/ 	.short	(.L_73 - .L_72)
.L_72:
        /*003c*/ 	.word	0x00000000
        /*0040*/ 	.short	0x0000
        /*0042*/ 	.short	0x0000
        /*0044*/ 	.byte	0x00, 0xf5, 0x21, 0x00


	//----- nvinfo : EIATTR_SPARSE_MMA_MASK
	.align		4
.L_73:
        /*0048*/ 	.byte	0x03, 0x50
        /*004a*/ 	.short	0x0000


	//----- nvinfo : EIATTR_MAXREG_COUNT
	.align		4
        /*004c*/ 	.byte	0x03, 0x1b
        /*004e*/ 	.short	0x00ff


	//----- nvinfo : EIATTR_MERCURY_ISA_VERSION
	.align		4
        /*0050*/ 	.byte	0x03, 0x5f
        /*0052*/ 	.short	0x0101


	//----- nvinfo : EIATTR_VRC_CTA_INIT_COUNT
	.align		4
        /*0054*/ 	.byte	0x02, 0x4a
	.zero		1
	.zero		1


	//----- nvinfo : EIATTR_EXIT_INSTR_OFFSETS
	.align		4
        /*0058*/ 	.byte	0x04, 0x1c
        /*005a*/ 	.short	(.L_75 - .L_74)


	//   ....[0]....
.L_74:
        /*005c*/ 	.word	0x000000e0


	//   ....[1]....
        /*0060*/ 	.word	0x00000120


	//   ....[2]....
        /*0064*/ 	.word	0x000009f0


	//   ....[3]....
        /*0068*/ 	.word	0x00000ae0


	//----- nvinfo : EIATTR_CRS_STACK_SIZE
	.align		4
.L_75:
        /*006c*/ 	.byte	0x04, 0x1e
        /*006e*/ 	.short	(.L_77 - .L_76)
.L_76:
        /*0070*/ 	.word	0x00000000


	//----- nvinfo : EIATTR_CBANK_PARAM_SIZE
	.align		4
.L_77:
        /*0074*/ 	.byte	0x03, 0x19
        /*0076*/ 	.short	0x0014


	//----- nvinfo : EIATTR_PARAM_CBANK
	.align		4
        /*0078*/ 	.byte	0x04, 0x0a
        /*007a*/ 	.short	(.L_79 - .L_78)
	.align		4
.L_78:
        /*007c*/ 	.word	index@(.nv.constant0._Z18gpu_bit_reverse_02Pfjjj)
        /*0080*/ 	.short	0x0380
        /*0082*/ 	.short	0x0014


	//----- nvinfo : EIATTR_SW_WAR
	.align		4
.L_79:
        /*0084*/ 	.byte	0x04, 0x36
        /*0086*/ 	.short	(.L_81 - .L_80)
.L_80:
        /*0088*/ 	.word	0x00000008
.L_81:


//--------------------- .nv.info._Z18gpu_bit_reverse_01Pfjjj --------------------------
	.section	.nv.info._Z18gpu_bit_reverse_01Pfjjj,"",@"SHT_CUDA_INFO"
	.sectionflags	@""
	.align	4


	//----- nvinfo : EIATTR_CUDA_API_VERSION
	.align		4
        /*0000*/ 	.byte	0x04, 0x37
        /*0002*/ 	.short	(.L_83 - .L_82)
.L_82:
        /*0004*/ 	.word	0x00000082


	//----- nvinfo : EIATTR_KPARAM_INFO
	.align		4
.L_83:
        /*0008*/ 	.byte	0x04, 0x17
        /*000a*/ 	.short	(.L_85 - .L_84)
.L_84:
        /*000c*/ 	.word	0x00000000
        /*0010*/ 	.short	0x0003
        /*0012*/ 	.short	0x0010
        /*0014*/ 	.byte	0x00, 0xf0, 0x11, 0x00


	//----- nvinfo : EIATTR_KPARAM_INFO
	.align		4
.L_85:
        /*0018*/ 	.byte	0x04, 0x17
        /*001a*/ 	.short	(.L_87 - .L_86)
.L_86:
        /*001c*/ 	.word	0x00000000
        /*0020*/ 	.short	0x0002
        /*0022*/ 	.short	0x000c
        /*0024*/ 	.byte	0x00, 0xf0, 0x11, 0x00


	//----- nvinfo : EIATTR_KPARAM_INFO
	.align		4
.L_87:
        /*0028*/ 	.byte	0x04, 0x17
        /*002a*/ 	.short	(.L_89 - .L_88)
.L_88:
        /*002c*/ 	.word	0x00000000
        /*0030*/ 	.short	0x0001
        /*0032*/ 	.short	0x0008
        /*0034*/ 	.byte	0x00, 0xf0, 0x11, 0x00


	//----- nvinfo : EIATTR_KPARAM_INFO
	.align		4
.L_89:
        /*0038*/ 	.byte	0x04, 0x17
        /*003a*/ 	.short	(.L_91 - .L_90)
.L_90:
        /*003c*/ 	.word	0x00000000
        /*0040*/ 	.short	0x0000
        /*0042*/ 	.short	0x0000
        /*0044*/ 	.byte	0x00, 0xf5, 0x21, 0x00


	//----- nvinfo : EIATTR_SPARSE_MMA_MASK
	.align		4
.L_91:
        /*0048*/ 	.byte	0x03, 0x50
        /*004a*/ 	.short	0x0000


	//----- nvinfo : EIATTR_MAXREG_COUNT
	.align		4
        /*004c*/ 	.byte	0x03, 0x1b
        /*004e*/ 	.short	0x00ff


	//----- nvinfo : EIATTR_MERCURY_ISA_VERSION
	.align		4
        /*0050*/ 	.byte	0x03, 0x5f
        /*0052*/ 	.short	0x0101


	//----- nvinfo : EIATTR_VRC_CTA_INIT_COUNT
	.align		4
        /*0054*/ 	.byte	0x02, 0x4a
	.zero		1
	.zero		1


	//----- nvinfo : EIATTR_EXIT_INSTR_OFFSETS
	.align		4
        /*0058*/ 	.byte	0x04, 0x1c
        /*005a*/ 	.short	(.L_93 - .L_92)


	//   ....[0]....
.L_92:
        /*005c*/ 	.word	0x000000e0


	//   ....[1]....
        /*0060*/ 	.word	0x00000120


	//   ....[2]....
        /*0064*/ 	.word	0x000009f0


	//   ....[3]....
        /*0068*/ 	.word	0x00000ae0


	//----- nvinfo : EIATTR_CRS_STACK_SIZE
	.align		4
.L_93:
        /*006c*/ 	.byte	0x04, 0x1e
        /*006e*/ 	.short	(.L_95 - .L_94)
.L_94:
        /*0070*/ 	.word	0x00000000


	//----- nvinfo : EIATTR_CBANK_PARAM_SIZE
	.align		4
.L_95:
        /*0074*/ 	.byte	0x03, 0x19
        /*0076*/ 	.short	0x0014


	//----- nvinfo : EIATTR_PARAM_CBANK
	.align		4
        /*0078*/ 	.byte	0x04, 0x0a
        /*007a*/ 	.short	(.L_97 - .L_96)
	.align		4
.L_96:
        /*007c*/ 	.word	index@(.nv.constant0._Z18gpu_bit_reverse_01Pfjjj)
        /*0080*/ 	.short	0x0380
        /*0082*/ 	.short	0x0014


	//----- nvinfo : EIATTR_SW_WAR
	.align		4
.L_97:
        /*0084*/ 	.byte	0x04, 0x36
        /*0086*/ 	.short	(.L_99 - .L_98)
.L_98:
        /*0088*/ 	.word	0x00000008
.L_99:


//--------------------- .nv.callgraph             --------------------------
	.section	.nv.callgraph,"",@"SHT_CUDA_CALLGRAPH"
	.align	4
	.sectionentsize	8
	.align		4
        /*0000*/ 	.word	0x00000000
	.align		4
        /*0004*/ 	.word	0xffffffff
	.align		4
        /*0008*/ 	.word	0x00000000
	.align		4
        /*000c*/ 	.word	0xfffffffe
	.align		4
        /*0010*/ 	.word	0x00000000
	.align		4
        /*0014*/ 	.word	0xfffffffd
	.align		4
        /*0018*/ 	.word	0x00000000
	.align		4
        /*001c*/ 	.word	0xfffffffc


//--------------------- .text._Z21gpu_compute_result_02Pfiijff --------------------------
	.section	.text._Z21gpu_compute_result_02Pfiijff,"ax",@progbits
	.align	128
        .global         _Z21gpu_compute_result_02Pfiijff
        .type           _Z21gpu_compute_result_02Pfiijff,@function
        .size           _Z21gpu_compute_result_02Pfiijff,(.L_x_38 - _Z21gpu_compute_result_02Pfiijff)
        .other          _Z21gpu_compute_result_02Pfiijff,@"STO_CUDA_ENTRY STV_DEFAULT"
_Z21gpu_compute_result_02Pfiijff:
.text._Z21gpu_compute_result_02Pfiijff:
[----:B------:R-:W-:Y:S01]  /*0000*/  LDC R1, c[0x0][0x37c] ;  /* 0x0000df00ff017b82 */ /* 0x000fe20000000800 */
[----:B------:R-:W0:Y:S07]  /*0010*/  S2R R5, SR_TID.Y ;  /* 0x0000000000057919 */ /* 0x000e2e0000002200 */
[----:B------:R-:W-:Y:S01]  /*0020*/  S2UR UR5, SR_CTAID.X ;  /* 0x00000000000579c3 */ /* 0x000fe20000002500 */
[----:B------:R-:W1:Y:S01]  /*0030*/  LDCU UR4, c[0x0][0x370] ;  /* 0x00006e00ff0477ac */ /* 0x000e620008000800 */
[----:B------:R-:W2:Y:S06]  /*0040*/  S2R R4, SR_TID.X ;  /* 0x0000000000047919 */ /* 0x000eac0000002100 */
[----:B------:R-:W1:Y:S08]  /*0050*/  S2UR UR6, SR_CTAID.Y ;  /* 0x00000000000679c3 */ /* 0x000e700000002600 */
[----:B------:R-:W2:Y:S08]  /*0060*/  LDC R7, c[0x0][0x360] ;  /* 0x0000d800ff077b82 */ /* 0x000eb00000000800 */
[----:B------:R-:W0:Y:S08]  /*0070*/  LDC R0, c[0x0][0x364] ;  /* 0x0000d900ff007b82 */ /* 0x000e300000000800 */
[----:B------:R-:W3:Y:S01]  /*0080*/  LDC.64 R2, c[0x0][0x388] ;  /* 0x0000e200ff027b82 */ /* 0x000ee20000000a00 */
[----:B-1----:R-:W-:-:S06]  /*0090*/  UIMAD UR4, UR6, UR4, UR5 ;  /* 0x00000004060472a4 */ /* 0x002fcc000f8e0205 */
[----:B0-----:R-:W-:-:S04]  /*00a0*/  IMAD R0, R0, UR4, R5 ;  /* 0x0000000400007c24 */ /* 0x001fc8000f8e0205 */
[----:B--2---:R-:W-:Y:S02]  /*00b0*/  IMAD R0, R0, R7, R4 ;  /* 0x0000000700007224 */ /* 0x004fe400078e0204 */
[----:B---3--:R-:W-:-:S05]  /*00c0*/  IMAD R5, R3, R2, RZ ;  /* 0x0000000203057224 */ /* 0x008fca00078e02ff */
[----:B------:R-:W-:-:S04]  /*00d0*/  ISETP.GE.AND P0, PT, R0, R5, PT ;  /* 0x000000050000720c */ /* 0x000fc80003f06270 */
[----:B------:R-:W-:-:S13]  /*00e0*/  ISETP.LE.OR P0, PT, R3, UR6, P0 ;  /* 0x0000000603007c0c */ /* 0x000fda0008703670 */
[----:B------:R-:W-:Y:S05]  /*00f0*/  @P0 EXIT ;  /* 0x000000000000094d */ /* 0x000fea0003800000 */
[----:B------:R-:W0:Y:S01]  /*0100*/  LDC R0, c[0x0][0x390] ;  /* 0x0000e400ff007b82 */ /* 0x000e220000000800 */
[----:B------:R-:W-:-:S04]  /*0110*/  IMAD R5, R7, UR5, R4 ;  /* 0x0000000507057c24 */ /* 0x000fc8000f8e0204 */
[----:B0-----:R-:W-:Y:S01]  /*0120*/  IMAD R13, R5, R0, RZ ;  /* 0x00000000050d7224 */ /* 0x001fe200078e02ff */
[----:B------:R-:W-:-:S04]  /*0130*/  ISETP.NE.AND P0, PT, R0, RZ, PT ;  /* 0x000000ff0000720c */ /* 0x000fc80003f05270 */
[----:B------:R-:W-:-:S04]  /*0140*/  SHF.L.U32 R13, R13, 0x1, RZ ;  /* 0x000000010d0d7819 */ /* 0x000fc800000006ff */
[----:B------:R-:W-:-:S13]  /*0150*/  ISETP.GE.OR P0, PT, R13, R2, !P0 ;  /* 0x000000020d00720c */ /* 0x000fda0004706670 */
[----:B------:R-:W-:Y:S05]  /*0160*/  @P0 EXIT ;  /* 0x000000000000094d */ /* 0x000fea0003800000 */
[C---:B------:R-:W-:Y:S01]  /*0170*/  IADD3 R2, PT, PT, R0.reuse, -0x1, RZ ;  /* 0xffffffff00027810 */ /* 0x040fe20007ffe0ff */
[----:B------:R-:W0:Y:S01]  /*0180*/  LDCU.64 UR8, c[0x0][0x358] ;  /* 0x00006b00ff0877ac */ /* 0x000e220008000a00 */
[----:B------:R-:W-:Y:S01]  /*0190*/  LOP3.LUT R20, R0, 0x3, RZ, 0xc0, !PT ;  /* 0x0000000300147812 */ /* 0x000fe200078ec0ff */
[----:B------:R-:W-:Y:S01]  /*01a0*/  HFMA2 R8, -RZ, RZ, 1.875, 0 ;  /* 0x3f800000ff087431 */ /* 0x000fe200000001ff */
[----:B------:R-:W-:Y:S01]  /*01b0*/  ISETP.GE.U32.AND P1, PT, R2, 0x3, PT ;  /* 0x000000030200780c */ /* 0x000fe20003f26070 */
[----:B------:R-:W-:Y:S01]  /*01c0*/  HFMA2 R12, -RZ, RZ, 0, 0 ;  /* 0x00000000ff0c7431 */ /* 0x000fe200000001ff */
[----:B------:R-:W-:Y:S02]  /*01d0*/  ISETP.NE.AND P0, PT, R20, RZ, PT ;  /* 0x000000ff1400720c */ /* 0x000fe40003f05270 */
[----:B------:R-:W-:-:S09]  /*01e0*/  MOV R9, RZ ;  /* 0x000000ff00097202 */ /* 0x000fd20000000f00 */
[----:B------:R-:W-:Y:S05]  /*01f0*/  @!P1 BRA `(.L_x_0) ;  /* 0x0000000400e89947 */ /* 0x000fea0003800000 */
[----:B------:R-:W-:Y:S01]  /*0200*/  IMAD R2, R3, R0, RZ ;  /* 0x0000000003027224 */ /* 0x000fe200078e02ff */
[----:B------:R-:W-:Y:S01]  /*0210*/  USHF.L.U32 UR4, UR6, 0x1, URZ ;  /* 0x0000000106047899 */ /* 0x000fe200080006ff */
[----:B------:R-:W-:Y:S01]  /*0220*/  LOP3.LUT R12, R0, 0xfffffffc, RZ, 0xc0, !PT ;  /* 0xfffffffc000c7812 */ /* 0x000fe200078ec0ff */
[----:B------:R-:W1:Y:S01]  /*0230*/  LDCU UR5, c[0x0][0x394] ;  /* 0x00007280ff0577ac */ /* 0x000e620008000800 */
[-C--:B------:R-:W-:Y:S01]  /*0240*/  IMAD R5, R5, R2.reuse, RZ ;  /* 0x0000000205057224 */ /* 0x080fe200078e02ff */
[----:B------:R-:W-:Y:S02]  /*0250*/  MOV R8, 0x3f800000 ;  /* 0x3f80000000087802 */ /* 0x000fe40000000f00 */
[----:B------:R-:W-:Y:S01]  /*0260*/  MOV R9, RZ ;  /* 0x000000ff00097202 */ /* 0x000fe20000000f00 */
[----:B------:R-:W2:Y:S01]  /*0270*/  LDCU UR7, c[0x0][0x398] ;  /* 0x00007300ff0777ac */ /* 0x000ea20008000800 */
[----:B------:R-:W-:Y:S02]  /*0280*/  LEA R2, R5, R2, 0x1 ;  /* 0x0000000205027211 */ /* 0x000fe400078e08ff */
[----:B------:R-:W-:-:S02]  /*0290*/  IADD3 R15, PT, PT, -R12, RZ, RZ ;  /* 0x000000ff0c0f7210 */ /* 0x000fc40007ffe1ff */
[----:B------:R-:W-:Y:S02]  /*02a0*/  LEA R14, R5, UR4, 0x2 ;  /* 0x00000004050e7c11 */ /* 0x000fe4000f8e10ff */
[----:B------:R-:W-:-:S07]  /*02b0*/  LEA R2, R2, UR4, 0x1 ;  /* 0x0000000402027c11 */ /* 0x000fce000f8e08ff */
.L_x_1:
[----:B---3--:R-:W3:Y:S02]  /*02c0*/  LDC.64 R16, c[0x0][0x380] ;  /* 0x0000e000ff107b82 */ /* 0x008ee40000000a00 */
[----:B---3--:R-:W-:-:S05]  /*02d0*/  IMAD.WIDE R10, R2, 0x4, R16 ;  /* 0x00000004020a7825 */ /* 0x008fca00078e0210 */
[----:B0-----:R-:W3:Y:S01]  /*02e0*/  LDG.E R5, desc[UR8][R10.64+0x4] ;  /* 0x000004080a057981 */ /* 0x001ee2000c1e1900 */
[----:B------:R-:W-:-:S03]  /*02f0*/  IMAD.WIDE R16, R14, 0x4, R16 ;  /* 0x000000040e107825 */ /* 0x000fc600078e0210 */
[----:B------:R-:W4:Y:S04]  /*0300*/  LDG.E R4, desc[UR8][R10.64] ;  /* 0x000000080a047981 */ /* 0x000f28000c1e1900 */
[----:B------:R-:W5:Y:S01]  /*0310*/  LDG.E R6, desc[UR8][R16.64] ;  /* 0x0000000810067981 */ /* 0x000f62000c1e1900 */
[----:B---3--:R-:W-:-:S04]  /*0320*/  FMUL R7, R5, R9 ;  /* 0x0000000905077220 */ /* 0x008fc80000400000 */
[----:B----4-:R-:W-:-:S04]  /*0330*/  FFMA R7, R4, R8, -R7 ;  /* 0x0000000804077223 */ /* 0x010fc80000000807 */
[----:B-----5:R-:W-:-:S05]  /*0340*/  FADD R19, -R7, R6 ;  /* 0x0000000607137221 */ /* 0x020fca0000000100 */
[----:B------:R2:W-:Y:S04]  /*0350*/  STG.E desc[UR8][R10.64], R19 ;  /* 0x000000130a007986 */ /* 0x0005e8000c101908 */
[----:B------:R-:W3:Y:S01]  /*0360*/  LDG.E R6, desc[UR8][R16.64+0x4] ;  /* 0x0000040810067981 */ /* 0x000ee2000c1e1900 */
[----:B------:R-:W-:-:S04]  /*0370*/  FMUL R5, R5, R8 ;  /* 0x0000000805057220 */ /* 0x000fc80000400000 */
[----:B------:R-:W-:-:S04]  /*0380*/  FFMA R5, R4, R9, R5 ;  /* 0x0000000904057223 */ /* 0x000fc80000000005 */
[----:B---3--:R-:W-:-:S05]  /*0390*/  FADD R21, -R5, R6 ;  /* 0x0000000605157221 */ /* 0x008fca0000000100 */
[----:B------:R0:W-:Y:S04]  /*03a0*/  STG.E desc[UR8][R10.64+0x4], R21 ;  /* 0x000004150a007986 */ /* 0x0001e8000c101908 */
[----:B------:R-:W3:Y:S04]  /*03b0*/  LDG.E R4, desc[UR8][R16.64] ;  /* 0x0000000810047981 */ /* 0x000ee8000c1e1900 */
[----:B------:R-:W4:Y:S01]  /*03c0*/  LDG.E R6, desc[UR8][R16.64+0x4] ;  /* 0x0000040810067981 */ /* 0x000f22000c1e1900 */
[----:B--2---:R-:W-:Y:S01]  /*03d0*/  FMUL R19, R9, UR7 ;  /* 0x0000000709137c20 */ /* 0x004fe20008400000 */
[----:B---3--:R-:W-:Y:S01]  /*03e0*/  FADD R23, R7, R4 ;  /* 0x0000000407177221 */ /* 0x008fe20000000000 */
[----:B----4-:R-:W-:Y:S01]  /*03f0*/  FADD R25, R5, R6 ;  /* 0x0000000605197221 */ /* 0x010fe20000000000 */
[----:B------:R-:W-:-:S03]  /*0400*/  IMAD.WIDE R4, R3, 0x8, R10 ;  /* 0x0000000803047825 */ /* 0x000fc600078e020a */
[----:B------:R-:W-:Y:S04]  /*0410*/  STG.E desc[UR8][R16.64], R23 ;  /* 0x0000001710007986 */ /* 0x000fe8000c101908 */
[----:B------:R2:W-:Y:S01]  /*0420*/  STG.E desc[UR8][R16.64+0x4], R25 ;  /* 0x0000041910007986 */ /* 0x0005e2000c101908 */
[----:B------:R-:W-:-:S03]  /*0430*/  IMAD.WIDE R6, R3, 0x8, R16 ;  /* 0x0000000803067825 */ /* 0x000fc600078e0210 */
[----:B------:R-:W3:Y:S04]  /*0440*/  LDG.E R24, desc[UR8][R4.64+0x4] ;  /* 0x0000040804187981 */ /* 0x000ee8000c1e1900 */
[----:B------:R-:W4:Y:S04]  /*0450*/  LDG.E R22, desc[UR8][R4.64] ;  /* 0x0000000804167981 */ /* 0x000f28000c1e1900 */
[----:B0-----:R-:W5:Y:S01]  /*0460*/  LDG.E R21, desc[UR8][R6.64] ;  /* 0x0000000806157981 */ /* 0x001f62000c1e1900 */
[----:B-1----:R-:W-:Y:S01]  /*0470*/  FMUL R11, R9, UR5 ;  /* 0x00000005090b7c20 */ /* 0x002fe20008400000 */
[----:B------:R-:W-:-:S03]  /*0480*/  FFMA R18, R8, UR5, -R19 ;  /* 0x0000000508127c23 */ /* 0x000fc60008000813 */
[----:B------:R-:W-:Y:S01]  /*0490*/  FFMA R11, R8, UR7, R11 ;  /* 0x00000007080b7c23 */ /* 0x000fe2000800000b */
[----:B------:R-:W-:-:S03]  /*04a0*/  FADD R18, R18, R9 ;  /* 0x0000000912127221 */ /* 0x000fc60000000000 */
[----:B------:R-:W-:Y:S01]  /*04b0*/  FADD R19, -R11, R8 ;  /* 0x000000080b137221 */ /* 0x000fe20000000100 */
[----:B---3--:R-:W-:-:S04]  /*04c0*/  FMUL R8, R18, R24 ;  /* 0x0000001812087220 */ /* 0x008fc80000400000 */
[----:B----4-:R-:W-:-:S04]  /*04d0*/  FFMA R8, R19, R22, -R8 ;  /* 0x0000001613087223 */ /* 0x010fc80000000808 */
[----:B-----5:R-:W-:-:S05]  /*04e0*/  FADD R21, -R8, R21 ;  /* 0x0000001508157221 */ /* 0x020fca0000000100 */
[----:B------:R0:W-:Y:S04]  /*04f0*/  STG.E desc[UR8][R4.64], R21 ;  /* 0x0000001504007986 */ /* 0x0001e8000c101908 */
[----:B------:R-:W2:Y:S01]  /*0500*/  LDG.E R10, desc[UR8][R6.64+0x4] ;  /* 0x00000408060a7981 */ /* 0x000ea2000c1e1900 */
[----:B------:R-:W-:-:S04]  /*0510*/  FMUL R9, R19, R24 ;  /* 0x0000001813097220 */ /* 0x000fc80000400000 */
[----:B------:R-:W-:-:S04]  /*0520*/  FFMA R9, R18, R22, R9 ;  /* 0x0000001612097223 */ /* 0x000fc80000000009 */
[----:B--2---:R-:W-:-:S05]  /*0530*/  FADD R17, -R9, R10 ;  /* 0x0000000a09117221 */ /* 0x004fca0000000100 */
[----:B------:R1:W-:Y:S04]  /*0540*/  STG.E desc[UR8][R4.64+0x4], R17 ;  /* 0x0000041104007986 */ /* 0x0003e8000c101908 */
[----:B------:R-:W2:Y:S04]  /*0550*/  LDG.E R11, desc[UR8][R6.64] ;  /* 0x00000008060b7981 */ /* 0x000ea8000c1e1900 */
[----:B------:R-:W3:Y:S01]  /*0560*/  LDG.E R10, desc[UR8][R6.64+0x4] ;  /* 0x00000408060a7981 */ /* 0x000ee2000c1e1900 */
[----:B------:R-:W-:Y:S01]  /*0570*/  FMUL R16, R18, UR7 ;  /* 0x0000000712107c20 */ /* 0x000fe20008400000 */
[----:B--2---:R-:W-:Y:S01]  /*0580*/  FADD R23, R8, R11 ;  /* 0x0000000b08177221 */ /* 0x004fe20000000000 */
[----:B---3--:R-:W-:Y:S01]  /*0590*/  FADD R25, R9, R10 ;  /* 0x0000000a09197221 */ /* 0x008fe20000000000 */
[----:B------:R-:W-:-:S03]  /*05a0*/  IMAD.WIDE R8, R3, 0x8, R4 ;  /* 0x0000000803087825 */ /* 0x000fc600078e0204 */
[----:B------:R-:W-:Y:S04]  /*05b0*/  STG.E desc[UR8][R6.64], R23 ;  /* 0x0000001706007986 */ /* 0x000fe8000c101908 */
[----:B------:R2:W-:Y:S01]  /*05c0*/  STG.E desc[UR8][R6.64+0x4], R25 ;  /* 0x0000041906007986 */ /* 0x0005e2000c101908 */
[----:B------:R-:W-:-:S03]  /*05d0*/  IMAD.WIDE R10, R3, 0x8, R6 ;  /* 0x00000008030a7825 */ /* 0x000fc600078e0206 */
[----:B------:R-:W3:Y:S04]  /*05e0*/  LDG.E R22, desc[UR8][R8.64+0x4] ;  /* 0x0000040808167981 */ /* 0x000ee8000c1e1900 */
[----:B0-----:R-:W4:Y:S04]  /*05f0*/  LDG.E R21, desc[UR8][R8.64] ;  /* 0x0000000808157981 */ /* 0x001f28000c1e1900 */
[----:B-1----:R-:W5:Y:S01]  /*0600*/  LDG.E R17, desc[UR8][R10.64] ;  /* 0x000000080a117981 */ /* 0x002f62000c1e1900 */
[----:B------:R-:W-:Y:S01]  /*0610*/  FMUL R4, R18, UR5 ;  /* 0x0000000512047c20 */ /* 0x000fe20008400000 */
[----:B------:R-:W-:-:S03]  /*0620*/  FFMA R5, R19, UR5, -R16 ;  /* 0x0000000513057c23 */ /* 0x000fc60008000810 */
[----:B------:R-:W-:Y:S01]  /*0630*/  FFMA R4, R19, UR7, R4 ;  /* 0x0000000713047c23 */ /* 0x000fe20008000004 */
[----:B------:R-:W-:-:S03]  /*0640*/  FADD R18, R18, R5 ;  /* 0x0000000512127221 */ /* 0x000fc60000000000 */
[----:B------:R-:W-:Y:S01]  /*0650*/  FADD R19, R19, -R4 ;  /* 0x8000000413137221 */ /* 0x000fe20000000000 */
[----:B---3--:R-:W-:-:S04]  /*0660*/  FMUL R4, R18, R22 ;  /* 0x0000001612047220 */ /* 0x008fc80000400000 */
[----:B----4-:R-:W-:-:S04]  /*0670*/  FFMA R4, R19, R21, -R4 ;  /* 0x0000001513047223 */ /* 0x010fc80000000804 */
[----:B-----5:R-:W-:-:S05]  /*0680*/  FADD R17, -R4, R17 ;  /* 0x0000001104117221 */ /* 0x020fca0000000100 */
[----:B------:R0:W-:Y:S04]  /*0690*/  STG.E desc[UR8][R8.64], R17 ;  /* 0x0000001108007986 */ /* 0x0001e8000c101908 */
[----:B--2---:R-:W2:Y:S01]  /*06a0*/  LDG.E R6, desc[UR8][R10.64+0x4] ;  /* 0x000004080a067981 */ /* 0x004ea2000c1e1900 */
        /* <DEDUP_REMOVED lines=13> */
[----:B------:R-:W2:Y:S04]  /*0780*/  LDG.E R22, desc[UR8][R4.64+0x4] ;  /* 0x0000040804167981 */ /* 0x000ea8000c1e1900 */
[----:B0-----:R-:W3:Y:S04]  /*0790*/  LDG.E R17, desc[UR8][R4.64] ;  /* 0x0000000804117981 */ /* 0x001ee8000c1e1900 */
[----:B------:R-:W4:Y:S01]  /*07a0*/  LDG.E R24, desc[UR8][R6.64] ;  /* 0x0000000806187981 */ /* 0x000f22000c1e1900 */
[----:B-1----:R-:W-:Y:S01]  /*07b0*/  FMUL R8, R18, UR5 ;  /* 0x0000000512087c20 */ /* 0x002fe20008400000 */
[----:B------:R-:W-:-:S03]  /*07c0*/  FFMA R9, R19, UR5, -R16 ;  /* 0x0000000513097c23 */ /* 0x000fc60008000810 */
[----:B------:R-:W-:Y:S01]  /*07d0*/  FFMA R8, R19, UR7, R8 ;  /* 0x0000000713087c23 */ /* 0x000fe20008000008 */
[----:B------:R-:W-:-:S03]  /*07e0*/  FADD R9, R18, R9 ;  /* 0x0000000912097221 */ /* 0x000fc60000000000 */
[----:B------:R-:W-:Y:S01]  /*07f0*/  FADD R8, R19, -R8 ;  /* 0x8000000813087221 */ /* 0x000fe20000000000 */
[----:B--2---:R-:W-:-:S04]  /*0800*/  FMUL R11, R9, R22 ;  /* 0x00000016090b7220 */ /* 0x004fc80000400000 */
[----:B---3--:R-:W-:-:S04]  /*0810*/  FFMA R11, R8, R17, -R11 ;  /* 0x00000011080b7223 */ /* 0x008fc8000000080b */
[----:B----4-:R-:W-:-:S05]  /*0820*/  FADD R19, -R11, R24 ;  /* 0x000000180b137221 */ /* 0x010fca0000000100 */
        /* <DEDUP_REMOVED lines=8> */
[----:B------:R-:W-:Y:S01]  /*08b0*/  IADD3 R15, PT, PT, R15, 0x4, RZ ;  /* 0x000000040f0f7810 */ /* 0x000fe20007ffe0ff */
[C---:B0-----:R-:W-:Y:S01]  /*08c0*/  FMUL R19, R9.reuse, UR5 ;  /* 0x0000000509137c20 */ /* 0x041fe20008400000 */
[----:B------:R-:W-:Y:S01]  /*08d0*/  FMUL R23, R9, UR7 ;  /* 0x0000000709177c20 */ /* 0x000fe20008400000 */
[----:B------:R-:W-:-:S02]  /*08e0*/  LEA R2, R3, R2, 0x3 ;  /* 0x0000000203027211 */ /* 0x000fc400078e18ff */
[----:B------:R-:W-:Y:S01]  /*08f0*/  ISETP.NE.AND P1, PT, R15, RZ, PT ;  /* 0x000000ff0f00720c */ /* 0x000fe20003f25270 */
[C---:B------:R-:W-:Y:S01]  /*0900*/  FFMA R19, R8.reuse, UR7, R19 ;  /* 0x0000000708137c23 */ /* 0x040fe20008000013 */
[C---:B-1----:R-:W-:Y:S01]  /*0910*/  FFMA R4, R8.reuse, UR5, -R23 ;  /* 0x0000000508047c23 */ /* 0x042fe20008000817 */
[----:B------:R-:W-:Y:S02]  /*0920*/  LEA R14, R3, R14, 0x3 ;  /* 0x0000000e030e7211 */ /* 0x000fe400078e18ff */
[----:B------:R-:W-:Y:S01]  /*0930*/  FADD R8, R8, -R19 ;  /* 0x8000001308087221 */ /* 0x000fe20000000000 */
[----:B------:R-:W-:Y:S01]  /*0940*/  FADD R9, R9, R4 ;  /* 0x0000000409097221 */ /* 0x000fe20000000000 */
[----:B--2---:R-:W-:Y:S01]  /*0950*/  FADD R11, R11, R10 ;  /* 0x0000000a0b0b7221 */ /* 0x004fe20000000000 */
[----:B---3--:R-:W-:-:S04]  /*0960*/  FADD R17, R22, R17 ;  /* 0x0000001116117221 */ /* 0x008fc80000000000 */
[----:B------:R3:W-:Y:S04]  /*0970*/  STG.E desc[UR8][R6.64], R11 ;  /* 0x0000000b06007986 */ /* 0x0007e8000c101908 */
[----:B------:R3:W-:Y:S01]  /*0980*/  STG.E desc[UR8][R6.64+0x4], R17 ;  /* 0x0000041106007986 */ /* 0x0007e2000c101908 */
[----:B------:R-:W-:Y:S05]  /*0990*/  @P1 BRA `(.L_x_1) ;  /* 0xfffffff800481947 */ /* 0x000fea000383ffff */
.L_x_0:
[----:B0-----:R-:W-:Y:S05]  /*09a0*/  @!P0 EXIT ;  /* 0x000000000000894d */ /* 0x001fea0003800000 */
[----:B------:R-:W-:Y:S02]  /*09b0*/  ISETP.NE.AND P0, PT, R20, 0x1, PT ;  /* 0x000000011400780c */ /* 0x000fe40003f05270 */
[----:B------:R-:W-:-:S04]  /*09c0*/  LOP3.LUT R2, R0, 0x1, RZ, 0xc0, !PT ;  /* 0x0000000100027812 */ /* 0x000fc800078ec0ff */
[----:B------:R-:W-:-:S07]  /*09d0*/  ISETP.NE.U32.AND P1, PT, R2, 0x1, PT ;  /* 0x000000010200780c */ /* 0x000fce0003f25070 */
[----:B------:R-:W-:Y:S06]  /*09e0*/  @!P0 BRA `(.L_x_2) ;  /* 0x0000000000f88947 */ /* 0x000fec0003800000 */
[----:B------:R-:W0:Y:S01]  /*09f0*/  LDC.64 R4, c[0x0][0x380] ;  /* 0x0000e000ff047b82 */ /* 0x000e220000000a00 */
[----:B------:R-:W-:Y:S01]  /*0a00*/  IADD3 R2, PT, PT, R13, R12, RZ ;  /* 0x0000000c0d027210 */ /* 0x000fe20007ffe0ff */
[----:B------:R-:W1:Y:S03]  /*0a10*/  LDCU UR5, c[0x0][0x398] ;  /* 0x00007300ff0577ac */ /* 0x000e660008000800 */
[C---:B---3--:R-:W-:Y:S01]  /*0a20*/  IADD3 R6, PT, PT, R2.reuse, R0, RZ ;  /* 0x0000000002067210 */ /* 0x048fe20007ffe0ff */
[-C--:B------:R-:W-:Y:S01]  /*0a30*/  IMAD R2, R2, R3.reuse, UR6 ;  /* 0x0000000602027e24 */ /* 0x080fe2000f8e0203 */
[----:B------:R-:W2:Y:S03]  /*0a40*/  LDCU UR4, c[0x0][0x394] ;  /* 0x00007280ff0477ac */ /* 0x000ea60008000800 */
[----:B------:R-:W-:Y:S01]  /*0a50*/  IMAD R6, R6, R3, UR6 ;  /* 0x0000000606067e24 */ /* 0x000fe2000f8e0203 */
[----:B------:R-:W-:-:S04]  /*0a60*/  SHF.L.U32 R11, R2, 0x1, RZ ;  /* 0x00000001020b7819 */ /* 0x000fc800000006ff */
[----:B------:R-:W-:-:S05]  /*0a70*/  SHF.L.U32 R7, R6, 0x1, RZ ;  /* 0x0000000106077819 */ /* 0x000fca00000006ff */
[----:B0-----:R-:W-:-:S05]  /*0a80*/  IMAD.WIDE R6, R7, 0x4, R4 ;  /* 0x0000000407067825 */ /* 0x001fca00078e0204 */
[----:B------:R-:W3:Y:S01]  /*0a90*/  LDG.E R10, desc[UR8][R6.64+0x4] ;  /* 0x00000408060a7981 */ /* 0x000ee2000c1e1900 */
        /* <DEDUP_REMOVED lines=14> */
[----:B0-----:R-:W-:-:S04]  /*0b80*/  IMAD.WIDE R14, R3, 0x8, R4 ;  /* 0x00000008030e7825 */ /* 0x001fc800078e0204 */
[----:B---3--:R-:W-:Y:S01]  /*0b90*/  FADD R19, R11, R2 ;  /* 0x000000020b137221 */ /* 0x008fe20000000000 */
[----:B----4-:R-:W-:Y:S01]  /*0ba0*/  FADD R21, R10, R21 ;  /* 0x000000150a157221 */ /* 0x010fe20000000000 */
[----:B------:R-:W-:-:S03]  /*0bb0*/  IMAD.WIDE R10, R3, 0x8, R6 ;  /* 0x00000008030a7825 */ /* 0x000fc600078e0206 */
[----:B------:R-:W-:Y:S04]  /*0bc0*/  STG.E desc[UR8][R4.64], R19 ;  /* 0x0000001304007986 */ /* 0x000fe8000c101908 */
[----:B------:R0:W-:Y:S04]  /*0bd0*/  STG.E desc[UR8][R4.64+0x4], R21 ;  /* 0x0000041504007986 */ /* 0x0001e8000c101908 */
[----:B------:R-:W3:Y:S04]  /*0be0*/  LDG.E R18, desc[UR8][R10.64+0x4] ;  /* 0x000004080a127981 */ /* 0x000ee8000c1e1900 */
[----:B------:R-:W4:Y:S04]  /*0bf0*/  LDG.E R16, desc[UR8][R10.64] ;  /* 0x000000080a107981 */ /* 0x000f28000c1e1900 */
[----:B------:R-:W5:Y:S01]  /*0c00*/  LDG.E R23, desc[UR8][R14.64] ;  /* 0x000000080e177981 */ /* 0x000f62000c1e1900 */
[C---:B-1----:R-:W-:Y:S01]  /*0c10*/  FMUL R17, R9.reuse, UR5 ;  /* 0x0000000509117c20 */ /* 0x042fe20008400000 */
[----:B--2---:R-:W-:-:S03]  /*0c20*/  FMUL R7, R9, UR4 ;  /* 0x0000000409077c20 */ /* 0x004fc60008400000 */
[C---:B------:R-:W-:Y:S01]  /*0c30*/  FFMA R2, R8.reuse, UR4, -R17 ;  /* 0x0000000408027c23 */ /* 0x040fe20008000811 */
[----:B------:R-:W-:-:S03]  /*0c40*/  FFMA R7, R8, UR5, R7 ;  /* 0x0000000508077c23 */ /* 0x000fc60008000007 */
[----:B------:R-:W-:Y:S01]  /*0c50*/  FADD R9, R9, R2 ;  /* 0x0000000209097221 */ /* 0x000fe20000000000 */
[----:B------:R-:W-:-:S03]  /*0c60*/  FADD R7, R8, -R7 ;  /* 0x8000000708077221 */ /* 0x000fc60000000000 */
[----:B---3--:R-:W-:-:S04]  /*0c70*/  FMUL R2, R9, R18 ;  /* 0x0000001209027220 */ /* 0x008fc80000400000 */
[----:B----4-:R-:W-:-:S04]  /*0c80*/  FFMA R2, R7, R16, -R2 ;  /* 0x0000001007027223 */ /* 0x010fc80000000802 */
[----:B-----5:R-:W-:-:S05]  /*0c90*/  FADD R23, -R2, R23 ;  /* 0x0000001702177221 */ /* 0x020fca0000000100 */
[----:B------:R1:W-:Y:S04]  /*0ca0*/  STG.E desc[UR8][R10.64], R23 ;  /* 0x000000170a007986 */ /* 0x0003e8000c101908 */
[----:B0-----:R-:W2:Y:S01]  /*0cb0*/  LDG.E R5, desc[UR8][R14.64+0x4] ;  /* 0x000004080e057981 */ /* 0x001ea2000c1e1900 */
[----:B------:R-:W-:-:S04]  /*0cc0*/  FMUL R18, R7, R18 ;  /* 0x0000001207127220 */ /* 0x000fc80000400000 */
[----:B------:R-:W-:-:S04]  /*0cd0*/  FFMA R18, R9, R16, R18 ;  /* 0x0000001009127223 */ /* 0x000fc80000000012 */
[----:B--2---:R-:W-:-:S05]  /*0ce0*/  FADD R5, -R18, R5 ;  /* 0x0000000512057221 */ /* 0x004fca0000000100 */
[----:B------:R1:W-:Y:S04]  /*0cf0*/  STG.E desc[UR8][R10.64+0x4], R5 ;  /* 0x000004050a007986 */ /* 0x0003e8000c101908 */
[----:B------:R-:W2:Y:S04]  /*0d00*/  LDG.E R17, desc[UR8][R14.64] ;  /* 0x000000080e117981 */ /* 0x000ea8000c1e1900 */
[----:B------:R-:W3:Y:S01]  /*0d10*/  LDG.E R19, desc[UR8][R14.64+0x4] ;  /* 0x000004080e137981 */ /* 0x000ee2000c1e1900 */
[----:B------:R-:W-:Y:S01]  /*0d20*/  FMUL R4, R9, UR5 ;  /* 0x0000000509047c20 */ /* 0x000fe20008400000 */
[----:B------:R-:W-:-:S03]  /*0d30*/  IADD3 R12, PT, PT, R12, 0x2, RZ ;  /* 0x000000020c0c7810 */ /* 0x000fc60007ffe0ff */
[----:B------:R-:W-:Y:S01]  /*0d40*/  FFMA R4, R7, UR4, -R4 ;  /* 0x0000000407047c23 */ /* 0x000fe20008000804 */
[----:B--2---:R-:W-:Y:S01]  /*0d50*/  FADD R17, R2, R17 ;  /* 0x0000001102117221 */ /* 0x004fe20000000000 */
[C---:B------:R-:W-:Y:S02]  /*0d60*/  FMUL R2, R9.reuse, UR4 ;  /* 0x0000000409027c20 */ /* 0x040fe40008400000 */
[----:B------:R-:W-:Y:S01]  /*0d70*/  FADD R9, R9, R4 ;  /* 0x0000000409097221 */ /* 0x000fe20000000000 */
[----:B---3--:R-:W-:Y:S01]  /*0d80*/  FADD R19, R18, R19 ;  /* 0x0000001312137221 */ /* 0x008fe20000000000 */
[----:B------:R1:W-:Y:S01]  /*0d90*/  STG.E desc[UR8][R14.64], R17 ;  /* 0x000000110e007986 */ /* 0x0003e2000c101908 */
[----:B------:R-:W-:-:S03]  /*0da0*/  FFMA R2, R7, UR5, R2 ;  /* 0x0000000507027c23 */ /* 0x000fc60008000002 */
[----:B------:R1:W-:Y:S01]  /*0db0*/  STG.E desc[UR8][R14.64+0x4], R19 ;  /* 0x000004130e007986 */ /* 0x0003e2000c101908 */
[----:B------:R-:W-:-:S07]  /*0dc0*/  FADD R8, R7, -R2 ;  /* 0x8000000207087221 */ /* 0x000fce0000000000 */
.L_x_2:
[----:B------:R-:W-:Y:S05]  /*0dd0*/  @P1 EXIT ;  /* 0x000000000000194d */ /* 0x000fea0003800000 */
[----:B-1----:R-:W0:Y:S01]  /*0de0*/  LDC.64 R4, c[0x0][0x380] ;  /* 0x0000e000ff047b82 */ /* 0x002e220000000a00 */
[----:B------:R-:W-:-:S04]  /*0df0*/  IADD3 R12, PT, PT, R13, R12, RZ ;  /* 0x0000000c0d0c7210 */ /* 0x000fc80007ffe0ff */
[C---:B------:R-:W-:Y:S01]  /*0e00*/  IADD3 R0, PT, PT, R12.reuse, R0, RZ ;  /* 0x000000000c007210 */ /* 0x040fe20007ffe0ff */
[----:B------:R-:W-:-:S04]  /*0e10*/  IMAD R12, R12, R3, UR6 ;  /* 0x000000060c0c7e24 */ /* 0x000fc8000f8e0203 */
[----:B------:R-:W-:-:S05]  /*0e20*/  IMAD R0, R0, R3, UR6 ;  /* 0x0000000600007e24 */ /* 0x000fca000f8e0203 */
[----:B---3--:R-:W-:-:S05]  /*0e30*/  SHF.L.U32 R7, R0, 0x1, RZ ;  /* 0x0000000100077819 */ /* 0x008fca00000006ff */
[----:B0-----:R-:W-:Y:S01]  /*0e40*/  IMAD.WIDE R2, R7, 0x4, R4 ;  /* 0x0000000407027825 */ /* 0x001fe200078e0204 */
[----:B------:R-:W-:-:S04]  /*0e50*/  SHF.L.U32 R7, R12, 0x1, RZ ;  /* 0x000000010c077819 */ /* 0x000fc800000006ff */
[----:B------:R-:W2:Y:S01]  /*0e60*/  LDG.E R6, desc[UR8][R2.64+0x4] ;  /* 0x0000040802067981 */ /* 0x000ea2000c1e1900 */
[----:B------:R-:W-:-:S03]  /*0e70*/  IMAD.WIDE R4, R7, 0x4, R4 ;  /* 0x0000000407047825 */ /* 0x000fc600078e0204 */
[----:B------:R-:W3:Y:S04]  /*0e80*/  LDG.E R0, desc[UR8][R2.64] ;  /* 0x0000000802007981 */ /* 0x000ee8000c1e1900 */
[----:B------:R-:W4:Y:S01]  /*0e90*/  LDG.E R10, desc[UR8][R4.64] ;  /* 0x00000008040a7981 */ /* 0x000f22000c1e1900 */
[----:B--2---:R-:W-:-:S04]  /*0ea0*/  FMUL R7, R6, R9 ;  /* 0x0000000906077220 */ /* 0x004fc80000400000 */
[----:B---3--:R-:W-:-:S04]  /*0eb0*/  FFMA R7, R0, R8, -R7 ;  /* 0x0000000800077223 */ /* 0x008fc80000000807 */
[----:B----4-:R-:W-:-:S05]  /*0ec0*/  FADD R13, -R7, R10 ;  /* 0x0000000a070d7221 */ /* 0x010fca0000000100 */
[----:B------:R-:W-:Y:S04]  /*0ed0*/  STG.E desc[UR8][R2.64], R13 ;  /* 0x0000000d02007986 */ /* 0x000fe8000c101908 */
[----:B------:R-:W2:Y:S01]  /*0ee0*/  LDG.E R10, desc[UR8][R4.64+0x4] ;  /* 0x00000408040a7981 */ /* 0x000ea2000c1e1900 */
[----:B------:R-:W-:-:S04]  /*0ef0*/  FMUL R11, R6, R8 ;  /* 0x00000008060b7220 */ /* 0x000fc80000400000 */
[----:B------:R-:W-:-:S04]  /*0f00*/  FFMA R11, R0, R9, R11 ;  /* 0x00000009000b7223 */ /* 0x000fc8000000000b */
[----:B--2---:R-:W-:-:S05]  /*0f10*/  FADD R9, -R11, R10 ;  /* 0x0000000a0b097221 */ /* 0x004fca0000000100 */
[----:B------:R-:W-:Y:S04]  /*0f20*/  STG.E desc[UR8][R2.64+0x4], R9 ;  /* 0x0000040902007986 */ /* 0x000fe8000c101908 */
[----:B------:R-:W2:Y:S04]  /*0f30*/  LDG.E R0, desc[UR8][R4.64] ;  /* 0x0000000804007981 */ /* 0x000ea8000c1e1900 */
[----:B------:R-:W3:Y:S01]  /*0f40*/  LDG.E R6, desc[UR8][R4.64+0x4] ;  /* 0x0000040804067981 */ /* 0x000ee2000c1e1900 */
[----:B--2---:R-:W-:Y:S01]  /*0f50*/  FADD R7, R7, R0 ;  /* 0x0000000007077221 */ /* 0x004fe20000000000 */
[----:B---3--:R-:W-:-:S04]  /*0f60*/  FADD R11, R11, R6 ;  /* 0x000000060b0b7221 */ /* 0x008fc80000000000 */
[----:B------:R-:W-:Y:S04]  /*0f70*/  STG.E desc[UR8][R4.64], R7 ;  /* 0x0000000704007986 */ /* 0x000fe8000c101908 */
[----:B------:R-:W-:Y:S01]  /*0f80*/  STG.E desc[UR8][R4.64+0x4], R11 ;  /* 0x0000040b04007986 */ /* 0x000fe2000c101908 */
[----:B------:R-:W-:Y:S05]  /*0f90*/  EXIT ;  /* 0x000000000000794d */ /* 0x000fea0003800000 */
.L_x_3:
[----:B------:R-:W-:-:S00]  /*0fa0*/  BRA `(.L_x_3) ;  /* 0xfffffffc00fc7947 */ /* 0x000fc0000383ffff */
[----:B------:R-:W-:-:S00]  /*0fb0*/  NOP ;  /* 0x0000000000007918 */ /* 0x000fc00000000000 */
        /* <DEDUP_REMOVED lines=12> */
.L_x_38:


//--------------------- .text._Z21gpu_compute_result_01Pfiijff --------------------------
	.section	.text._Z21gpu_compute_result_01Pfiijff,"ax",@progbits
	.align	128
        .global         _Z21gpu_compute_result_01Pfiijff
        .type           _Z21gpu_compute_result_01Pfiijff,@function
        .size           _Z21gpu_compute_result_01Pfiijff,(.L_x_39 - _Z21gpu_compute_result_01Pfiijff)
        .other          _Z21gpu_compute_result_01Pfiijff,@"STO_CUDA_ENTRY STV_DEFAULT"
_Z21gpu_compute_result_01Pfiijff:
.text._Z21gpu_compute_result_01Pfiijff:
        /* <DEDUP_REMOVED lines=28> */
[----:B------:R-:W-:Y:S02]  /*01c0*/  IMAD R0, R7, UR6, RZ ;  /* 0x0000000607007c24 */ /* 0x000fe4000f8e02ff */
[----:B------:R-:W-:Y:S01]  /*01d0*/  HFMA2 R10, -RZ, RZ, 0, 0 ;  /* 0x00000000ff0a7431 */ /* 0x000fe200000001ff */
[----:B------:R-:W-:Y:S02]  /*01e0*/  ISETP.NE.AND P0, PT, R18, RZ, PT ;  /* 0x000000ff1200720c */ /* 0x000fe40003f05270 */
[----:B------:R-:W-:-:S02]  /*01f0*/  MOV R12, RZ ;  /* 0x000000ff000c7202 */ /* 0x000fc40000000f00 */
[----:B------:R-:W-:-:S05]  /*0200*/  SHF.L.U32 R0, R0, 0x1, RZ ;  /* 0x0000000100007819 */ /* 0x000fca00000006ff */
[----:B------:R-:W-:Y:S05]  /*0210*/  @!P1 BRA `(.L_x_4) ;  /* 0x0000000400b49947 */ /* 0x000fea0003800000 */
[----:B------:R-:W1:Y:S01]  /*0220*/  LDC.64 R4, c[0x0][0x380] ;  /* 0x0000e000ff047b82 */ /* 0x000e620000000a00 */
[----:B------:R-:W-:Y:S01]  /*0230*/  IADD3 R15, PT, PT, R9, R8, RZ ;  /* 0x00000008090f7210 */ /* 0x000fe20007ffe0ff */
[----:B------:R-:W2:Y:S01]  /*0240*/  LDCU UR6, c[0x0][0x394] ;  /* 0x00007280ff0677ac */ /* 0x000ea20008000800 */
[----:B------:R-:W-:Y:S02]  /*0250*/  LOP3.LUT R10, R8, 0xfffffffc, RZ, 0xc0, !PT ;  /* 0xfffffffc080a7812 */ /* 0x000fe400078ec0ff */
[-C--:B------:R-:W-:Y:S01]  /*0260*/  LEA R13, R3, R0.reuse, 0x2 ;  /* 0x00000000030d7211 */ /* 0x080fe200078e10ff */
[----:B------:R-:W3:Y:S01]  /*0270*/  LDCU UR7, c[0x0][0x398] ;  /* 0x00007300ff0777ac */ /* 0x000ee20008000800 */
[----:B------:R-:W-:Y:S02]  /*0280*/  MOV R11, 0x3f800000 ;  /* 0x3f800000000b7802 */ /* 0x000fe40000000f00 */
[----:B------:R-:W-:Y:S02]  /*0290*/  MOV R12, RZ ;  /* 0x000000ff000c7202 */ /* 0x000fe40000000f00 */
[----:B------:R-:W-:-:S02]  /*02a0*/  LEA R15, R15, R0, 0x1 ;  /* 0x000000000f0f7211 */ /* 0x000fc400078e08ff */
[----:B------:R-:W-:-:S07]  /*02b0*/  IADD3 R14, PT, PT, -R10, RZ, RZ ;  /* 0x000000ff0a0e7210 */ /* 0x000fce0007ffe1ff */
.L_x_5:
[----:B-1--4-:R-:W-:-:S05]  /*02c0*/  IMAD.WIDE R2, R15, 0x4, R4 ;  /* 0x000000040f027825 */ /* 0x012fca00078e0204 */
[----:B0-----:R-:W4:Y:S01]  /*02d0*/  LDG.E R17, desc[UR4][R2.64+0x4] ;  /* 0x0000040402117981 */ /* 0x001f22000c1e1900 */
[----:B------:R-:W-:-:S03]  /*02e0*/  IMAD.WIDE R6, R13, 0x4, R4 ;  /* 0x000000040d067825 */ /* 0x000fc600078e0204 */
[----:B------:R-:W5:Y:S04]  /*02f0*/  LDG.E R16, desc[UR4][R2.64] ;  /* 0x0000000402107981 */ /* 0x000f68000c1e1900 */
[----:B------:R-:W2:Y:S01]  /*0300*/  LDG.E R20, desc[UR4][R6.64] ;  /* 0x0000000406147981 */ /* 0x000ea2000c1e1900 */
[----:B----4-:R-:W-:-:S04]  /*0310*/  FMUL R19, R17, R12 ;  /* 0x0000000c11137220 */ /* 0x010fc80000400000 */
[----:B-----5:R-:W-:-:S04]  /*0320*/  FFMA R19, R16, R11, -R19 ;  /* 0x0000000b10137223 */ /* 0x020fc80000000813 */
[----:B--2---:R-:W-:-:S05]  /*0330*/  FADD R21, -R19, R20 ;  /* 0x0000001413157221 */ /* 0x004fca0000000100 */
[----:B------:R0:W-:Y:S04]  /*0340*/  STG.E desc[UR4][R2.64], R21 ;  /* 0x0000001502007986 */ /* 0x0001e8000c101904 */
[----:B------:R-:W2:Y:S01]  /*0350*/  LDG.E R20, desc[UR4][R6.64+0x4] ;  /* 0x0000040406147981 */ /* 0x000ea2000c1e1900 */
[----:B------:R-:W-:-:S04]  /*0360*/  FMUL R17, R17, R11 ;  /* 0x0000000b11117220 */ /* 0x000fc80000400000 */
[----:B------:R-:W-:-:S04]  /*0370*/  FFMA R17, R16, R12, R17 ;  /* 0x0000000c10117223 */ /* 0x000fc80000000011 */
[----:B--2---:R-:W-:-:S05]  /*0380*/  FADD R23, -R17, R20 ;  /* 0x0000001411177221 */ /* 0x004fca0000000100 */
[----:B------:R-:W-:Y:S04]  /*0390*/  STG.E desc[UR4][R2.64+0x4], R23 ;  /* 0x0000041702007986 */ /* 0x000fe8000c101904 */
[----:B------:R-:W2:Y:S01]  /*03a0*/  LDG.E R16, desc[UR4][R6.64] ;  /* 0x0000000406107981 */ /* 0x000ea2000c1e1900 */
[----:B------:R-:W-:-:S03]  /*03b0*/  FADD R25, R17, R20 ;  /* 0x0000001411197221 */ /* 0x000fc60000000000 */
[----:B0-----:R-:W4:Y:S04]  /*03c0*/  LDG.E R21, desc[UR4][R6.64+0x8] ;  /* 0x0000080406157981 */ /* 0x001f28000c1e1900 */
[----:B------:R-:W-:Y:S01]  /*03d0*/  STG.E desc[UR4][R6.64+0x4], R25 ;  /* 0x0000041906007986 */ /* 0x000fe2000c101904 */
[----:B--2---:R-:W-:-:S05]  /*03e0*/  FADD R19, R19, R16 ;  /* 0x0000001013137221 */ /* 0x004fca0000000000 */
[----:B------:R0:W-:Y:S04]  /*03f0*/  STG.E desc[UR4][R6.64], R19 ;  /* 0x0000001306007986 */ /* 0x0001e8000c101904 */
[----:B------:R-:W2:Y:S04]  /*0400*/  LDG.E R24, desc[UR4][R2.64+0xc] ;  /* 0x00000c0402187981 */ /* 0x000ea8000c1e1900 */
[----:B------:R-:W5:Y:S01]  /*0410*/  LDG.E R16, desc[UR4][R2.64+0x8] ;  /* 0x0000080402107981 */ /* 0x000f62000c1e1900 */
[C---:B---3--:R-:W-:Y:S01]  /*0420*/  FMUL R22, R12.reuse, UR7 ;  /* 0x000000070c167c20 */ /* 0x048fe20008400000 */
[----:B------:R-:W-:-:S03]  /*0430*/  FMUL R20, R12, UR6 ;  /* 0x000000060c147c20 */ /* 0x000fc60008400000 */
[C---:B------:R-:W-:Y:S01]  /*0440*/  FFMA R17, R11.reuse, UR6, -R22 ;  /* 0x000000060b117c23 */ /* 0x040fe20008000816 */
[----:B------:R-:W-:-:S03]  /*0450*/  FFMA R20, R11, UR7, R20 ;  /* 0x000000070b147c23 */ /* 0x000fc60008000014 */
[----:B------:R-:W-:Y:S01]  /*0460*/  FADD R17, R17, R12 ;  /* 0x0000000c11117221 */ /* 0x000fe20000000000 */
[----:B------:R-:W-:-:S03]  /*0470*/  FADD R11, -R20, R11 ;  /* 0x0000000b140b7221 */ /* 0x000fc60000000100 */
[----:B--2---:R-:W-:-:S04]  /*0480*/  FMUL R12, R17, R24 ;  /* 0x00000018110c7220 */ /* 0x004fc80000400000 */
[----:B-----5:R-:W-:-:S04]  /*0490*/  FFMA R12, R11, R16, -R12 ;  /* 0x000000100b0c7223 */ /* 0x020fc8000000080c */
[----:B----4-:R-:W-:-:S05]  /*04a0*/  FADD R21, -R12, R21 ;  /* 0x000000150c157221 */ /* 0x010fca0000000100 */
[----:B------:R1:W-:Y:S04]  /*04b0*/  STG.E desc[UR4][R2.64+0x8], R21 ;  /* 0x0000081502007986 */ /* 0x0003e8000c101904 */
[----:B0-----:R-:W2:Y:S01]  /*04c0*/  LDG.E R19, desc[UR4][R6.64+0xc] ;  /* 0x00000c0406137981 */ /* 0x001ea2000c1e1900 */
[----:B------:R-:W-:-:S04]  /*04d0*/  FMUL R24, R11, R24 ;  /* 0x000000180b187220 */ /* 0x000fc80000400000 */
[----:B------:R-:W-:-:S04]  /*04e0*/  FFMA R24, R17, R16, R24 ;  /* 0x0000001011187223 */ /* 0x000fc80000000018 */
[----:B--2---:R-:W-:-:S05]  /*04f0*/  FADD R23, -R24, R19 ;  /* 0x0000001318177221 */ /* 0x004fca0000000100 */
[----:B------:R-:W-:Y:S04]  /*0500*/  STG.E desc[UR4][R2.64+0xc], R23 ;  /* 0x00000c1702007986 */ /* 0x000fe8000c101904 */
[----:B------:R-:W2:Y:S01]  /*0510*/  LDG.E R25, desc[UR4][R6.64+0x8] ;  /* 0x0000080406197981 */ /* 0x000ea2000c1e1900 */
[----:B------:R-:W-:-:S03]  /*0520*/  FADD R19, R24, R19 ;  /* 0x0000001318137221 */ /* 0x000fc60000000000 */
[----:B-1----:R-:W3:Y:S04]  /*0530*/  LDG.E R21, desc[UR4][R6.64+0x10] ;  /* 0x0000100406157981 */ /* 0x002ee8000c1e1900 */
[----:B------:R0:W-:Y:S01]  /*0540*/  STG.E desc[UR4][R6.64+0xc], R19 ;  /* 0x00000c1306007986 */ /* 0x0001e2000c101904 */
[----:B--2---:R-:W-:-:S05]  /*0550*/  FADD R25, R12, R25 ;  /* 0x000000190c197221 */ /* 0x004fca0000000000 */
[----:B------:R1:W-:Y:S04]  /*0560*/  STG.E desc[UR4][R6.64+0x8], R25 ;  /* 0x0000081906007986 */ /* 0x0003e8000c101904 */
[----:B------:R-:W2:Y:S04]  /*0570*/  LDG.E R22, desc[UR4][R2.64+0x14] ;  /* 0x0000140402167981 */ /* 0x000ea8000c1e1900 */
[----:B------:R-:W4:Y:S01]  /*0580*/  LDG.E R12, desc[UR4][R2.64+0x10] ;  /* 0x00001004020c7981 */ /* 0x000f22000c1e1900 */
[C---:B------:R-:W-:Y:S01]  /*0590*/  FMUL R20, R17.reuse, UR7 ;  /* 0x0000000711147c20 */ /* 0x040fe20008400000 */
[----:B------:R-:W-:-:S03]  /*05a0*/  FMUL R16, R17, UR6 ;  /* 0x0000000611107c20 */ /* 0x000fc60008400000 */
[C---:B------:R-:W-:Y:S01]  /*05b0*/  FFMA R20, R11.reuse, UR6, -R20 ;  /* 0x000000060b147c23 */ /* 0x040fe20008000814 */
[----:B------:R-:W-:-:S03]  /*05c0*/  FFMA R16, R11, UR7, R16 ;  /* 0x000000070b107c23 */ /* 0x000fc60008000010 */
[----:B------:R-:W-:Y:S01]  /*05d0*/  FADD R17, R17, R20 ;  /* 0x0000001411117221 */ /* 0x000fe20000000000 */
[----:B------:R-:W-:-:S03]  /*05e0*/  FADD R11, R11, -R16 ;  /* 0x800000100b0b7221 */ /* 0x000fc60000000000 */
[----:B--2---:R-:W-:-:S04]  /*05f0*/  FMUL R16, R17, R22 ;  /* 0x0000001611107220 */ /* 0x004fc80000400000 */
[----:B----4-:R-:W-:-:S04]  /*0600*/  FFMA R16, R11, R12, -R16 ;  /* 0x0000000c0b107223 */ /* 0x010fc80000000810 */
[----:B---3--:R-:W-:-:S05]  /*0610*/  FADD R21, -R16, R21 ;  /* 0x0000001510157221 */ /* 0x008fca0000000100 */
[----:B------:R2:W-:Y:S04]  /*0620*/  STG.E desc[UR4][R2.64+0x10], R21 ;  /* 0x0000101502007986 */ /* 0x0005e8000c101904 */
[----:B0-----:R-:W3:Y:S01]  /*0630*/  LDG.E R19, desc[UR4][R6.64+0x14] ;  /* 0x0000140406137981 */ /* 0x001ee2000c1e1900 */
[----:B------:R-:W-:-:S04]  /*0640*/  FMUL R22, R11, R22 ;  /* 0x000000160b167220 */ /* 0x000fc80000400000 */
[----:B------:R-:W-:-:S04]  /*0650*/  FFMA R22, R17, R12, R22 ;  /* 0x0000000c11167223 */ /* 0x000fc80000000016 */
[----:B---3--:R-:W-:-:S05]  /*0660*/  FADD R23, -R22, R19 ;  /* 0x0000001316177221 */ /* 0x008fca0000000100 */
[----:B------:R-:W-:Y:S04]  /*0670*/  STG.E desc[UR4][R2.64+0x14], R23 ;  /* 0x0000141702007986 */ /* 0x000fe8000c101904 */
[----:B-1----:R-:W3:Y:S01]  /*0680*/  LDG.E R25, desc[UR4][R6.64+0x10] ;  /* 0x0000100406197981 */ /* 0x002ee2000c1e1900 */
[----:B------:R-:W-:-:S03]  /*0690*/  FADD R19, R22, R19 ;  /* 0x0000001316137221 */ /* 0x000fc60000000000 */
[----:B--2---:R-:W2:Y:S04]  /*06a0*/  LDG.E R21, desc[UR4][R6.64+0x18] ;  /* 0x0000180406157981 */ /* 0x004ea8000c1e1900 */
[----:B------:R0:W-:Y:S01]  /*06b0*/  STG.E desc[UR4][R6.64+0x14], R19 ;  /* 0x0000141306007986 */ /* 0x0001e2000c101904 */
[----:B---3--:R-:W-:-:S05]  /*06c0*/  FADD R25, R16, R25 ;  /* 0x0000001910197221 */ /* 0x008fca0000000000 */
[----:B------:R1:W-:Y:S04]  /*06d0*/  STG.E desc[UR4][R6.64+0x10], R25 ;  /* 0x0000101906007986 */ /* 0x0003e8000c101904 */
[----:B------:R-:W3:Y:S04]  /*06e0*/  LDG.E R22, desc[UR4][R2.64+0x1c] ;  /* 0x00001c0402167981 */ /* 0x000ee8000c1e1900 */
[----:B------:R-:W4:Y:S01]  /*06f0*/  LDG.E R12, desc[UR4][R2.64+0x18] ;  /* 0x00001804020c7981 */ /* 0x000f22000c1e1900 */
[C---:B------:R-:W-:Y:S01]  /*0700*/  FMUL R20, R17.reuse, UR7 ;  /* 0x0000000711147c20 */ /* 0x040fe20008400000 */
[----:B------:R-:W-:-:S03]  /*0710*/  FMUL R16, R17, UR6 ;  /* 0x0000000611107c20 */ /* 0x000fc60008400000 */
[C---:B------:R-:W-:Y:S01]  /*0720*/  FFMA R20, R11.reuse, UR6, -R20 ;  /* 0x000000060b147c23 */ /* 0x040fe20008000814 */
[----:B------:R-:W-:-:S03]  /*0730*/  FFMA R16, R11, UR7, R16 ;  /* 0x000000070b107c23 */ /* 0x000fc60008000010 */
[----:B------:R-:W-:Y:S01]  /*0740*/  FADD R17, R17, R20 ;  /* 0x0000001411117221 */ /* 0x000fe20000000000 */
[----:B------:R-:W-:-:S03]  /*0750*/  FADD R11, R11, -R16 ;  /* 0x800000100b0b7221 */ /* 0x000fc60000000000 */
[----:B---3--:R-:W-:-:S04]  /*0760*/  FMUL R16, R17, R22 ;  /* 0x0000001611107220 */ /* 0x008fc80000400000 */
[----:B----4-:R-:W-:-:S04]  /*0770*/  FFMA R16, R11, R12, -R16 ;  /* 0x0000000c0b107223 */ /* 0x010fc80000000810 */
[----:B--2---:R-:W-:-:S05]  /*0780*/  FADD R21, -R16, R21 ;  /* 0x0000001510157221 */ /* 0x004fca0000000100 */
[----:B------:R4:W-:Y:S04]  /*0790*/  STG.E desc[UR4][R2.64+0x18], R21 ;  /* 0x0000181502007986 */ /* 0x0009e8000c101904 */
[----:B0-----:R-:W2:Y:S01]  /*07a0*/  LDG.E R19, desc[UR4][R6.64+0x1c] ;  /* 0x00001c0406137981 */ /* 0x001ea2000c1e1900 */
[----:B------:R-:W-:-:S04]  /*07b0*/  FMUL R22, R11, R22 ;  /* 0x000000160b167220 */ /* 0x000fc80000400000 */
[----:B------:R-:W-:-:S04]  /*07c0*/  FFMA R22, R17, R12, R22 ;  /* 0x0000000c11167223 */ /* 0x000fc80000000016 */
[----:B--2---:R-:W-:-:S05]  /*07d0*/  FADD R23, -R22, R19 ;  /* 0x0000001316177221 */ /* 0x004fca0000000100 */
[----:B------:R4:W-:Y:S04]  /*07e0*/  STG.E desc[UR4][R2.64+0x1c], R23 ;  /* 0x00001c1702007986 */ /* 0x0009e8000c101904 */
[----:B-1----:R-:W2:Y:S01]  /*07f0*/  LDG.E R25, desc[UR4][R6.64+0x18] ;  /* 0x0000180406197981 */ /* 0x002ea2000c1e1900 */
[----:B------:R-:W-:-:S04]  /*0800*/  IADD3 R14, PT, PT, R14, 0x4, RZ ;  /* 0x000000040e0e7810 */ /* 0x000fc80007ffe0ff */
[----:B------:R-:W-:Y:S01]  /*0810*/  ISETP.NE.AND P1, PT, R14, RZ, PT ;  /* 0x000000ff0e00720c */ /* 0x000fe20003f25270 */
[----:B------:R-:W-:Y:S01]  /*0820*/  FMUL R12, R17, UR6 ;  /* 0x00000006110c7c20 */ /* 0x000fe20008400000 */
[----:B------:R-:W-:-:S03]  /*0830*/  FADD R19, R22, R19 ;  /* 0x0000001316137221 */ /* 0x000fc60000000000 */
[----:B------:R-:W-:Y:S02]  /*0840*/  FFMA R12, R11, UR7, R12 ;  /* 0x000000070b0c7c23 */ /* 0x000fe4000800000c */
[----:B------:R4:W-:Y:S01]  /*0850*/  STG.E desc[UR4][R6.64+0x1c], R19 ;  /* 0x00001c1306007986 */ /* 0x0009e2000c101904 */
[----:B------:R-:W-:Y:S02]  /*0860*/  IADD3 R15, PT, PT, R15, 0x8, RZ ;  /* 0x000000080f0f7810 */ /* 0x000fe40007ffe0ff */
[----:B------:R-:W-:Y:S01]  /*0870*/  IADD3 R13, PT, PT, R13, 0x8, RZ ;  /* 0x000000080d0d7810 */ /* 0x000fe20007ffe0ff */
[----:B--2---:R-:W-:Y:S01]  /*0880*/  FADD R25, R16, R25 ;  /* 0x0000001910197221 */ /* 0x004fe20000000000 */
[----:B------:R-:W-:-:S04]  /*0890*/  FMUL R16, R17, UR7 ;  /* 0x0000000711107c20 */ /* 0x000fc80008400000 */
[C---:B------:R-:W-:Y:S01]  /*08a0*/  FFMA R16, R11.reuse, UR6, -R16 ;  /* 0x000000060b107c23 */ /* 0x040fe20008000810 */
[----:B------:R4:W-:Y:S01]  /*08b0*/  STG.E desc[UR4][R6.64+0x18], R25 ;  /* 0x0000181906007986 */ /* 0x0009e2000c101904 */
[----:B------:R-:W-:Y:S02]  /*08c0*/  FADD R11, R11, -R12 ;  /* 0x8000000c0b0b7221 */ /* 0x000fe40000000000 */
[----:B------:R-:W-:Y:S01]  /*08d0*/  FADD R12, R17, R16 ;  /* 0x00000010110c7221 */ /* 0x000fe20000000000 */
[----:B------:R-:W-:Y:S06]  /*08e0*/  @P1 BRA `(.L_x_5) ;  /* 0xfffffff800741947 */ /* 0x000fec000383ffff */
.L_x_4:
[----:B0-----:R-:W-:Y:S05]  /*08f0*/  @!P0 EXIT ;  /* 0x000000000000894d */ /* 0x001fea0003800000 */
[----:B------:R-:W-:Y:S02]  /*0900*/  ISETP.NE.AND P0, PT, R18, 0x1, PT ;  /* 0x000000011200780c */ /* 0x000fe40003f05270 */
[----:B----4-:R-:W-:-:S04]  /*0910*/  LOP3.LUT R2, R8, 0x1, RZ, 0xc0, !PT ;  /* 0x0000000108027812 */ /* 0x010fc800078ec0ff */
[----:B------:R-:W-:-:S07]  /*0920*/  ISETP.NE.U32.AND P1, PT, R2, 0x1, PT ;  /* 0x000000010200780c */ /* 0x000fce0003f25070 */
[----:B------:R-:W-:Y:S06]  /*0930*/  @!P0 BRA `(.L_x_6) ;  /* 0x0000000000e08947 */ /* 0x000fec0003800000 */
[----:B------:R-:W0:Y:S01]  /*0940*/  LDC.64 R4, c[0x0][0x380] ;  /* 0x0000e000ff047b82 */ /* 0x000e220000000a00 */
[----:B------:R-:W-:Y:S01]  /*0950*/  IADD3 R7, PT, PT, R9, R10, RZ ;  /* 0x0000000a09077210 */ /* 0x000fe20007ffe0ff */
[----:B------:R-:W1:Y:S03]  /*0960*/  LDCU UR7, c[0x0][0x398] ;  /* 0x00007300ff0777ac */ /* 0x000e660008000800 */
[C---:B------:R-:W-:Y:S01]  /*0970*/  IADD3 R3, PT, PT, R7.reuse, R8, RZ ;  /* 0x0000000807037210 */ /* 0x040fe20007ffe0ff */
[----:B------:R-:W2:Y:S01]  /*0980*/  LDCU UR6, c[0x0][0x394] ;  /* 0x00007280ff0677ac */ /* 0x000ea20008000800 */
[-C--:B------:R-:W-:Y:S02]  /*0990*/  LEA R13, R7, R0.reuse, 0x1 ;  /* 0x00000000070d7211 */ /* 0x080fe400078e08ff */
[----:B------:R-:W-:-:S05]  /*09a0*/  LEA R3, R3, R0, 0x1 ;  /* 0x0000000003037211 */ /* 0x000fca00078e08ff */
        /* <DEDUP_REMOVED lines=13> */
[----:B------:R-:W-:Y:S04]  /*0a80*/  STG.E desc[UR4][R2.64+0x4], R15 ;  /* 0x0000040f02007986 */ /* 0x000fe8000c101904 */
[----:B------:R-:W3:Y:S01]  /*0a90*/  LDG.E R17, desc[UR4][R4.64] ;  /* 0x0000000404117981 */ /* 0x000ee2000c1e1900 */
[----:B------:R-:W-:-:S03]  /*0aa0*/  FADD R7, R7, R16 ;  /* 0x0000001007077221 */ /* 0x000fc60000000000 */
[----:B------:R-:W4:Y:S04]  /*0ab0*/  LDG.E R16, desc[UR4][R4.64+0x8] ;  /* 0x0000080404107981 */ /* 0x000f28000c1e1900 */
[----:B------:R5:W-:Y:S01]  /*0ac0*/  STG.E desc[UR4][R4.64+0x4], R7 ;  /* 0x0000040704007986 */ /* 0x000be2000c101904 */
[----:B---3--:R-:W-:-:S05]  /*0ad0*/  FADD R17, R14, R17 ;  /* 0x000000110e117221 */ /* 0x008fca0000000000 */
[----:B------:R-:W-:Y:S04]  /*0ae0*/  STG.E desc[UR4][R4.64], R17 ;  /* 0x0000001104007986 */ /* 0x000fe8000c101904 */
[----:B------:R-:W5:Y:S04]  /*0af0*/  LDG.E R21, desc[UR4][R2.64+0xc] ;  /* 0x00000c0402157981 */ /* 0x000f68000c1e1900 */
[----:B------:R-:W3:Y:S01]  /*0b00*/  LDG.E R19, desc[UR4][R2.64+0x8] ;  /* 0x0000080402137981 */ /* 0x000ee2000c1e1900 */
[C---:B-1----:R-:W-:Y:S01]  /*0b10*/  FMUL R14, R12.reuse, UR7 ;  /* 0x000000070c0e7c20 */ /* 0x042fe20008400000 */
[----:B--2---:R-:W-:-:S03]  /*0b20*/  FMUL R6, R12, UR6 ;  /* 0x000000060c067c20 */ /* 0x004fc60008400000 */
[C---:B0-----:R-:W-:Y:S01]  /*0b30*/  FFMA R13, R11.reuse, UR6, -R14 ;  /* 0x000000060b0d7c23 */ /* 0x041fe2000800080e */
[----:B------:R-:W-:-:S03]  /*0b40*/  FFMA R6, R11, UR7, R6 ;  /* 0x000000070b067c23 */ /* 0x000fc60008000006 */
[----:B------:R-:W-:Y:S01]  /*0b50*/  FADD R12, R12, R13 ;  /* 0x0000000d0c0c7221 */ /* 0x000fe20000000000 */
[----:B------:R-:W-:-:S03]  /*0b60*/  FADD R6, R11, -R6 ;  /* 0x800000060b067221 */ /* 0x000fc60000000000 */
[----:B-----5:R-:W-:-:S04]  /*0b70*/  FMUL R7, R12, R21 ;  /* 0x000000150c077220 */ /* 0x020fc80000400000 */
        /* <DEDUP_REMOVED lines=8> */
[----:B------:R-:W2:Y:S01]  /*0c00*/  LDG.E R16, desc[UR4][R4.64+0x8] ;  /* 0x0000080404107981 */ /* 0x000ea2000c1e1900 */
[----:B------:R-:W-:-:S05]  /*0c10*/  FADD R21, R21, R14 ;  /* 0x0000000e15157221 */ /* 0x000fca0000000000 */
[----:B------:R1:W-:Y:S01]  /*0c20*/  STG.E desc[UR4][R4.64+0xc], R21 ;  /* 0x00000c1504007986 */ /* 0x0003e2000c101904 */
[C---:B0-----:R-:W-:Y:S01]  /*0c30*/  FMUL R11, R12.reuse, UR6 ;  /* 0x000000060c0b7c20 */ /* 0x041fe20008400000 */
[----:B------:R-:W-:-:S03]  /*0c40*/  FMUL R15, R12, UR7 ;  /* 0x000000070c0f7c20 */ /* 0x000fc60008400000 */
[C---:B------:R-:W-:Y:S01]  /*0c50*/  FFMA R11, R6.reuse, UR7, R11 ;  /* 0x00000007060b7c23 */ /* 0x040fe2000800000b */
[----:B------:R-:W-:Y:S01]  /*0c60*/  FFMA R15, R6, UR6, -R15 ;  /* 0x00000006060f7c23 */ /* 0x000fe2000800080f */
[----:B------:R-:W-:Y:S02]  /*0c70*/  IADD3 R10, PT, PT, R10, 0x2, RZ ;  /* 0x000000020a0a7810 */ /* 0x000fe40007ffe0ff */
[----:B------:R-:W-:Y:S01]  /*0c80*/  FADD R11, R6, -R11 ;  /* 0x8000000b060b7221 */ /* 0x000fe20000000000 */
[----:B------:R-:W-:Y:S01]  /*0c90*/  FADD R12, R12, R15 ;  /* 0x0000000f0c0c7221 */ /* 0x000fe20000000000 */
[----:B--2---:R-:W-:-:S05]  /*0ca0*/  FADD R7, R7, R16 ;  /* 0x0000001007077221 */ /* 0x004fca0000000000 */
[----:B------:R1:W-:Y:S02]  /*0cb0*/  STG.E desc[UR4][R4.64+0x8], R7 ;  /* 0x0000080704007986 */ /* 0x0003e4000c101904 */
.L_x_6:
[----:B------:R-:W-:Y:S05]  /*0cc0*/  @P1 EXIT ;  /* 0x000000000000194d */ /* 0x000fea0003800000 */
[----:B-1----:R-:W0:Y:S01]  /*0cd0*/  LDC.64 R4, c[0x0][0x380] ;  /* 0x0000e000ff047b82 */ /* 0x002e220000000a00 */
[----:B------:R-:W-:-:S04]  /*0ce0*/  IADD3 R9, PT, PT, R9, R10, RZ ;  /* 0x0000000a09097210 */ /* 0x000fc80007ffe0ff */
[C---:B------:R-:W-:Y:S02]  /*0cf0*/  IADD3 R3, PT, PT, R9.reuse, R8, RZ ;  /* 0x0000000809037210 */ /* 0x040fe40007ffe0ff */
[-C--:B------:R-:W-:Y:S02]  /*0d00*/  LEA R9, R9, R0.reuse, 0x1 ;  /* 0x0000000009097211 */ /* 0x080fe400078e08ff */
[----:B------:R-:W-:-:S05]  /*0d10*/  LEA R3, R3, R0, 0x1 ;  /* 0x0000000003037211 */ /* 0x000fca00078e08ff */
[----:B0-----:R-:W-:-:S05]  /*0d20*/  IMAD.WIDE R2, R3, 0x4, R4 ;  /* 0x0000000403027825 */ /* 0x001fca00078e0204 */
        /* <DEDUP_REMOVED lines=13> */
[----:B------:R-:W2:Y:S01]  /*0e00*/  LDG.E R0, desc[UR4][R4.64] ;  /* 0x0000000404007981 */ /* 0x000ea2000c1e1900 */
[----:B------:R-:W-:-:S05]  /*0e10*/  FADD R11, R11, R8 ;  /* 0x000000080b0b7221 */ /* 0x000fca0000000000 */
[----:B------:R-:W-:Y:S01]  /*0e20*/  STG.E desc[UR4][R4.64+0x4], R11 ;  /* 0x0000040b04007986 */ /* 0x000fe2000c101904 */
[----:B--2---:R-:W-:-:S05]  /*0e30*/  FADD R7, R7, R0 ;  /* 0x0000000007077221 */ /* 0x004fca0000000000 */
[----:B------:R-:W-:Y:S01]  /*0e40*/  STG.E desc[UR4][R4.64], R7 ;  /* 0x0000000704007986 */ /* 0x000fe2000c101904 */
[----:B------:R-:W-:Y:S05]  /*0e50*/  EXIT ;  /* 0x000000000000794d */ /* 0x000fea0003800000 */
.L_x_7:
        /* <DEDUP_REMOVED lines=10> */
.L_x_39:


//--------------------- .text._Z18gpu_bit_reverse_02Pfjjj --------------------------
	.section	.text._Z18gpu_bit_reverse_02Pfjjj,"ax",@progbits
	.align	128
        .global         _Z18gpu_bit_reverse_02Pfjjj
        .type           _Z18gpu_bit_reverse_02Pfjjj,@function
        .size           _Z18gpu_bit_reverse_02Pfjjj,(.L_x_40 - _Z18gpu_bit_reverse_02Pfjjj)
        .other          _Z18gpu_bit_reverse_02Pfjjj,@"STO_CUDA_ENTRY STV_DEFAULT"
_Z18gpu_bit_reverse_02Pfjjj:
.text._Z18gpu_bit_reverse_02Pfjjj:
        /* <DEDUP_REMOVED lines=13> */
[----:B------:R-:W-:-:S13]  /*00d0*/  ISETP.GE.U32.AND P0, PT, R0, R5, PT ;  /* 0x000000050000720c */ /* 0x000fda0003f06070 */
[----:B------:R-:W-:Y:S05]  /*00e0*/  @P0 EXIT ;  /* 0x000000000000094d */ /* 0x000fea0003800000 */
[----:B------:R-:W-:Y:S01]  /*00f0*/  IMAD R0, R7, UR5, R4 ;  /* 0x0000000507007c24 */ /* 0x000fe2000f8e0204 */
[----:B------:R-:W-:-:S04]  /*0100*/  ISETP.LE.U32.AND P0, PT, R3, UR6, PT ;  /* 0x0000000603007c0c */ /* 0x000fc8000bf03070 */
[----:B------:R-:W-:-:S13]  /*0110*/  ISETP.GE.U32.OR P0, PT, R0, R2, P0 ;  /* 0x000000020000720c */ /* 0x000fda0000706470 */
[----:B------:R-:W-:Y:S05]  /*0120*/  @P0 EXIT ;  /* 0x000000000000094d */ /* 0x000fea0003800000 */
[----:B------:R-:W-:Y:S01]  /*0130*/  ISETP.GE.U32.AND P0, PT, R0, 0x2, PT ;  /* 0x000000020000780c */ /* 0x000fe20003f06070 */
[----:B------:R-:W-:Y:S01]  /*0140*/  BSSY.RECONVERGENT B2, `(.L_x_8) ;  /* 0x0000084000027945 */ /* 0x000fe20003800200 */
[----:B------:R-:W-:Y:S02]  /*0150*/  IMAD.MOV.U32 R2, RZ, RZ, 0x1f ;  /* 0x0000001fff027424 */ /* 0x000fe400078e00ff */
[----:B------:R-:W-:-:S09]  /*0160*/  IMAD.MOV.U32 R7, RZ, RZ, R0 ;  /* 0x000000ffff077224 */ /* 0x000fd200078e0000 */
[----:B------:R-:W-:Y:S05]  /*0170*/  @!P0 BRA `(.L_x_9) ;  /* 0x0000000800008947 */ /* 0x000fea0003800000 */
[----:B------:R-:W0:Y:S01]  /*0180*/  FLO.U32 R2, R0 ;  /* 0x0000000000027300 */ /* 0x000e2200000e0000 */
[----:B------:R-:W-:Y:S01]  /*0190*/  BSSY.RECONVERGENT B1, `(.L_x_10) ;  /* 0x0000075000017945 */ /* 0x000fe20003800200 */
[--C-:B------:R-:W-:Y:S02]  /*01a0*/  IMAD.MOV.U32 R8, RZ, RZ, R0.reuse ;  /* 0x000000ffff087224 */ /* 0x100fe400078e0000 */
[----:B------:R-:W-:Y:S01]  /*01b0*/  IMAD.MOV.U32 R7, RZ, RZ, R0 ;  /* 0x000000ffff077224 */ /* 0x000fe200078e0000 */
[----:B0-----:R-:W-:-:S04]  /*01c0*/  IADD3 R2, PT, PT, -R2, 0x1f, RZ ;  /* 0x0000001f02027810 */ /* 0x001fc80007ffe1ff */
[C---:B------:R-:W-:Y:S01]  /*01d0*/  LOP3.LUT R5, R2.reuse, 0x1f, RZ, 0x3c, !PT ;  /* 0x0000001f02057812 */ /* 0x040fe200078e3cff */
[----:B------:R-:W-:-:S05]  /*01e0*/  VIADD R4, R2, 0xffffffe4 ;  /* 0xffffffe402047836 */ /* 0x000fca0000000000 */
[----:B------:R-:W-:Y:S02]  /*01f0*/  ISETP.GE.U32.AND P0, PT, R4, 0x3, PT ;  /* 0x000000030400780c */ /* 0x000fe40003f06070 */
[----:B------:R-:W-:-:S11]  /*0200*/  LOP3.LUT R4, R5, 0x3, RZ, 0xc0, !PT ;  /* 0x0000000305047812 */ /* 0x000fd600078ec0ff */
[----:B------:R-:W-:Y:S05]  /*0210*/  @!P0 BRA `(.L_x_11) ;  /* 0x0000000400b08947 */ /* 0x000fea0003800000 */
[----:B------:R-:W-:Y:S01]  /*0220*/  LOP3.LUT R5, R5, 0x3c, RZ, 0xc0, !PT ;  /* 0x0000003c05057812 */ /* 0x000fe200078ec0ff */
[----:B------:R-:W-:Y:S01]  /*0230*/  BSSY.RELIABLE B0, `(.L_x_12) ;  /* 0x000005a000007945 */ /* 0x000fe20003800100 */
[--C-:B------:R-:W-:Y:S02]  /*0240*/  IMAD.MOV.U32 R6, RZ, RZ, R0.reuse ;  /* 0x000000ffff067224 */ /* 0x100fe400078e0000 */
[----:B------:R-:W-:Y:S02]  /*0250*/  IMAD.MOV.U32 R7, RZ, RZ, R0 ;  /* 0x000000ffff077224 */ /* 0x000fe400078e0000 */
[----:B------:R-:W-:-:S05]  /*0260*/  IMAD.MOV R5, RZ, RZ, -R5 ;  /* 0x000000ffff057224 */ /* 0x000fca00078e0a05 */
[----:B------:R-:W-:-:S13]  /*0270*/  ISETP.GE.AND P0, PT, R5, RZ, PT ;  /* 0x000000ff0500720c */ /* 0x000fda0003f06270 */
[----:B------:R-:W-:Y:S05]  /*0280*/  @P0 BRA `(.L_x_13) ;  /* 0x0000000400500947 */ /* 0x000fea0003800000 */
[----:B------:R-:W-:Y:S01]  /*0290*/  IMAD.MOV R9, RZ, RZ, -R5 ;  /* 0x000000ffff097224 */ /* 0x000fe200078e0a05 */
[----:B------:R-:W-:Y:S01]  /*02a0*/  BSSY.RECONVERGENT B3, `(.L_x_14) ;  /* 0x0000033000037945 */ /* 0x000fe20003800200 */
[----:B------:R-:W-:-:S03]  /*02b0*/  PLOP3.LUT P0, PT, PT, PT, PT, 0x80, 0x8 ;  /* 0x000000000008781c */ /* 0x000fc60003f0f070 */
[----:B------:R-:W-:-:S13]  /*02c0*/  ISETP.GT.AND P1, PT, R9, 0xc, PT ;  /* 0x0000000c0900780c */ /* 0x000fda0003f24270 */
[----:B------:R-:W-:Y:S05]  /*02d0*/  @!P1 BRA `(.L_x_15) ;  /* 0x0000000000bc9947 */ /* 0x000fea0003800000 */
[----:B------:R-:W-:Y:S01]  /*02e0*/  BSSY.RECONVERGENT B4, `(.L_x_16) ;  /* 0x000002d000047945 */ /* 0x000fe20003800200 */
[----:B------:R-:W-:-:S13]  /*02f0*/  PLOP3.LUT P0, PT, PT, PT, PT, 0x8, 0x80 ;  /* 0x000000000080781c */ /* 0x000fda0003f0e170 */
.L_x_17:
[----:B------:R-:W-:Y:S01]  /*0300*/  IMAD.SHL.U32 R8, R6, 0x4, RZ ;  /* 0x0000000406087824 */ /* 0x000fe200078e00ff */
[----:B------:R-:W-:Y:S01]  /*0310*/  SHF.R.U32.HI R9, RZ, 0x2, R6 ;  /* 0x00000002ff097819 */ /* 0x000fe20000011606 */
[----:B------:R-:W-:-:S03]  /*0320*/  VIADD R5, R5, 0x10 ;  /* 0x0000001005057836 */ /* 0x000fc60000000000 */
[----:B------:R-:W-:Y:S02]  /*0330*/  LOP3.LUT R10, R8, 0x8, RZ, 0xc0, !PT ;  /* 0x00000008080a7812 */ /* 0x000fe400078ec0ff */
[----:B------:R-:W-:Y:S02]  /*0340*/  SHF.R.U32.HI R8, RZ, 0x4, R6 ;  /* 0x00000004ff087819 */ /* 0x000fe40000011606 */
[----:B------:R-:W-:Y:S01]  /*0350*/  LOP3.LUT R9, R9, 0x2, RZ, 0xc0, !PT ;  /* 0x0000000209097812 */ /* 0x000fe200078ec0ff */
[----:B------:R-:W-:Y:S01]  /*0360*/  IMAD R10, R7, 0x10, R10 ;  /* 0x00000010070a7824 */ /* 0x000fe200078e020a */
[----:B------:R-:W-:Y:S01]  /*0370*/  LOP3.LUT R7, R6, 0x4, RZ, 0xc0, !PT ;  /* 0x0000000406077812 */ /* 0x000fe200078ec0ff */
[C---:B------:R-:W-:Y:S01]  /*0380*/  IMAD.SHL.U32 R11, R8.reuse, 0x4, RZ ;  /* 0x00000004080b7824 */ /* 0x040fe200078e00ff */
[----:B------:R-:W-:Y:S02]  /*0390*/  LOP3.LUT R12, R8, 0x1, RZ, 0xc0, !PT ;  /* 0x00000001080c7812 */ /* 0x000fe400078ec0ff */
[----:B------:R-:W-:-:S02]  /*03a0*/  IADD3 R7, PT, PT, R9, R7, R10 ;  /* 0x0000000709077210 */ /* 0x000fc40007ffe00a */
[----:B------:R-:W-:Y:S02]  /*03b0*/  LOP3.LUT R10, R11, 0x8, RZ, 0xc0, !PT ;  /* 0x000000080b0a7812 */ /* 0x000fe400078ec0ff */
[----:B------:R-:W-:Y:S01]  /*03c0*/  SHF.R.U32.HI R11, RZ, 0x6, R6 ;  /* 0x00000006ff0b7819 */ /* 0x000fe20000011606 */
[----:B------:R-:W-:Y:S01]  /*03d0*/  IMAD.IADD R7, R7, 0x1, R12 ;  /* 0x0000000107077824 */ /* 0x000fe200078e020c */
[----:B------:R-:W-:Y:S02]  /*03e0*/  SHF.R.U32.HI R9, RZ, 0x8, R6 ;  /* 0x00000008ff097819 */ /* 0x000fe40000011606 */
[----:B------:R-:W-:Y:S01]  /*03f0*/  LOP3.LUT R8, R8, 0x4, RZ, 0xc0, !PT ;  /* 0x0000000408087812 */ /* 0x000fe200078ec0ff */
[----:B------:R-:W-:Y:S01]  /*0400*/  IMAD R7, R7, 0x10, R10 ;  /* 0x0000001007077824 */ /* 0x000fe200078e020a */
[----:B------:R-:W-:Y:S01]  /*0410*/  LOP3.LUT R11, R11, 0x2, RZ, 0xc0, !PT ;  /* 0x000000020b0b7812 */ /* 0x000fe200078ec0ff */
[C---:B------:R-:W-:Y:S01]  /*0420*/  IMAD.SHL.U32 R12, R9.reuse, 0x4, RZ ;  /* 0x00000004090c7824 */ /* 0x040fe200078e00ff */
[----:B------:R-:W-:-:S02]  /*0430*/  LOP3.LUT R10, R9, 0x1, RZ, 0xc0, !PT ;  /* 0x00000001090a7812 */ /* 0x000fc400078ec0ff */
[----:B------:R-:W-:Y:S02]  /*0440*/  IADD3 R7, PT, PT, R11, R8, R7 ;  /* 0x000000080b077210 */ /* 0x000fe40007ffe007 */
        /* <DEDUP_REMOVED lines=11> */
[----:B------:R-:W-:Y:S01]  /*0500*/  ISETP.GE.AND P1, PT, R5, -0xc, PT ;  /* 0xfffffff40500780c */ /* 0x000fe20003f26270 */
[----:B------:R-:W-:Y:S01]  /*0510*/  IMAD.IADD R7, R7, 0x1, R12 ;  /* 0x0000000107077824 */ /* 0x000fe200078e020c */
[--C-:B------:R-:W-:Y:S02]  /*0520*/  SHF.R.U32.HI R9, RZ, 0xe, R6.reuse ;  /* 0x0000000eff097819 */ /* 0x100fe40000011606 */
[----:B------:R-:W-:Y:S01]  /*0530*/  SHF.R.U32.HI R6, RZ, 0x10, R6 ;  /* 0x00000010ff067819 */ /* 0x000fe20000011606 */
[----:B------:R-:W-:Y:S01]  /*0540*/  IMAD R7, R7, 0x10, R10 ;  /* 0x0000001007077824 */ /* 0x000fe200078e020a */
[----:B------:R-:W-:-:S02]  /*0550*/  LOP3.LUT R8, R8, 0x4, RZ, 0xc0, !PT ;  /* 0x0000000408087812 */ /* 0x000fc400078ec0ff */
[----:B------:R-:W-:Y:S02]  /*0560*/  LOP3.LUT R9, R9, 0x2, RZ, 0xc0, !PT ;  /* 0x0000000209097812 */ /* 0x000fe400078ec0ff */
[----:B------:R-:W-:Y:S02]  /*0570*/  LOP3.LUT R10, R6, 0x1, RZ, 0xc0, !PT ;  /* 0x00000001060a7812 */ /* 0x000fe400078ec0ff */
[----:B------:R-:W-:-:S05]  /*0580*/  IADD3 R7, PT, PT, R9, R8, R7 ;  /* 0x0000000809077210 */ /* 0x000fca0007ffe007 */
[----:B------:R-:W-:Y:S01]  /*0590*/  IMAD.IADD R7, R7, 0x1, R10 ;  /* 0x0000000107077824 */ /* 0x000fe200078e020a */
[----:B------:R-:W-:Y:S06]  /*05a0*/  @!P1 BRA `(.L_x_17) ;  /* 0xfffffffc00549947 */ /* 0x000fec000383ffff */
[----:B------:R-:W-:Y:S05]  /*05b0*/  BSYNC.RECONVERGENT B4 ;  /* 0x0000000000047941 */ /* 0x000fea0003800200 */
.L_x_16:
[----:B------:R-:W-:-:S07]  /*05c0*/  IMAD.MOV.U32 R8, RZ, RZ, R6 ;  /* 0x000000ffff087224 */ /* 0x000fce00078e0006 */
.L_x_15:
[----:B------:R-:W-:Y:S05]  /*05d0*/  BSYNC.RECONVERGENT B3 ;  /* 0x0000000000037941 */ /* 0x000fea0003800200 */
.L_x_14:
[----:B------:R-:W-:Y:S01]  /*05e0*/  IMAD.MOV R9, RZ, RZ, -R5 ;  /* 0x000000ffff097224 */ /* 0x000fe200078e0a05 */
[----:B------:R-:W-:Y:S04]  /*05f0*/  BSSY.RECONVERGENT B3, `(.L_x_18) ;  /* 0x000001a000037945 */ /* 0x000fe80003800200 */
[----:B------:R-:W-:-:S13]  /*0600*/  ISETP.GT.AND P1, PT, R9, 0x4, PT ;  /* 0x000000040900780c */ /* 0x000fda0003f24270 */
[----:B------:R-:W-:Y:S05]  /*0610*/  @!P1 BRA `(.L_x_19) ;  /* 0x00000000005c9947 */ /* 0x000fea0003800000 */
[----:B------:R-:W-:Y:S01]  /*0620*/  IMAD.SHL.U32 R8, R6, 0x4, RZ ;  /* 0x0000000406087824 */ /* 0x000fe200078e00ff */
[--C-:B------:R-:W-:Y:S01]  /*0630*/  SHF.R.U32.HI R9, RZ, 0x2, R6.reuse ;  /* 0x00000002ff097819 */ /* 0x100fe20000011606 */
[----:B------:R-:W-:Y:S01]  /*0640*/  VIADD R5, R5, 0x8 ;  /* 0x0000000805057836 */ /* 0x000fe20000000000 */
[----:B------:R-:W-:Y:S02]  /*0650*/  PLOP3.LUT P0, PT, PT, PT, PT, 0x8, 0x80 ;  /* 0x000000000080781c */ /* 0x000fe40003f0e170 */
[----:B------:R-:W-:Y:S02]  /*0660*/  LOP3.LUT R10, R8, 0x8, RZ, 0xc0, !PT ;  /* 0x00000008080a7812 */ /* 0x000fe400078ec0ff */
        /* <DEDUP_REMOVED lines=13> */
[----:B------:R-:W-:-:S02]  /*0740*/  LOP3.LUT R9, R9, 0x2, RZ, 0xc0, !PT ;  /* 0x0000000209097812 */ /* 0x000fc400078ec0ff */
[----:B------:R-:W-:Y:S02]  /*0750*/  LOP3.LUT R10, R6, 0x1, RZ, 0xc0, !PT ;  /* 0x00000001060a7812 */ /* 0x000fe400078ec0ff */
[----:B------:R-:W-:Y:S01]  /*0760*/  IADD3 R7, PT, PT, R9, R8, R7 ;  /* 0x0000000809077210 */ /* 0x000fe20007ffe007 */
[----:B------:R-:W-:-:S04]  /*0770*/  IMAD.MOV.U32 R8, RZ, RZ, R6 ;  /* 0x000000ffff087224 */ /* 0x000fc800078e0006 */
[----:B------:R-:W-:-:S07]  /*0780*/  IMAD.IADD R7, R7, 0x1, R10 ;  /* 0x0000000107077824 */ /* 0x000fce00078e020a */
.L_x_19:
[----:B------:R-:W-:Y:S05]  /*0790*/  BSYNC.RECONVERGENT B3 ;  /* 0x0000000000037941 */ /* 0x000fea0003800200 */
.L_x_18:
[----:B------:R-:W-:-:S13]  /*07a0*/  ISETP.NE.OR P0, PT, R5, RZ, P0 ;  /* 0x000000ff0500720c */ /* 0x000fda0000705670 */
[----:B------:R-:W-:Y:S05]  /*07b0*/  @!P0 BREAK.RELIABLE B0 ;  /* 0x0000000000008942 */ /* 0x000fea0003800100 */
[----:B------:R-:W-:Y:S05]  /*07c0*/  @!P0 BRA `(.L_x_11) ;  /* 0x0000000000448947 */ /* 0x000fea0003800000 */
.L_x_13:
[----:B------:R-:W-:Y:S05]  /*07d0*/  BSYNC.RELIABLE B0 ;  /* 0x0000000000007941 */ /* 0x000fea0003800100 */
.L_x_12:
[----:B------:R-:W-:Y:S01]  /*07e0*/  BSSY.RECONVERGENT B0, `(.L_x_11) ;  /* 0x000000f000007945 */ /* 0x000fe20003800200 */
.L_x_20:
[C---:B------:R-:W-:Y:S01]  /*07f0*/  IMAD.SHL.U32 R8, R6.reuse, 0x4, RZ ;  /* 0x0000000406087824 */ /* 0x040fe200078e00ff */
[----:B------:R-:W-:Y:S01]  /*0800*/  SHF.R.U32.HI R9, RZ, 0x2, R6 ;  /* 0x00000002ff097819 */ /* 0x000fe20000011606 */
[----:B------:R-:W-:Y:S01]  /*0810*/  VIADD R5, R5, 0x4 ;  /* 0x0000000405057836 */ /* 0x000fe20000000000 */
[----:B------:R-:W-:Y:S02]  /*0820*/  LOP3.LUT R10, R6, 0x4, RZ, 0xc0, !PT ;  /* 0x00000004060a7812 */ /* 0x000fe400078ec0ff */
[----:B------:R-:W-:Y:S02]  /*0830*/  LOP3.LUT R8, R8, 0x8, RZ, 0xc0, !PT ;  /* 0x0000000808087812 */ /* 0x000fe400078ec0ff */
[----:B------:R-:W-:Y:S02]  /*0840*/  ISETP.NE.AND P0, PT, R5, RZ, PT ;  /* 0x000000ff0500720c */ /* 0x000fe40003f05270 */
[----:B------:R-:W-:Y:S01]  /*0850*/  LOP3.LUT R9, R9, 0x2, RZ, 0xc0, !PT ;  /* 0x0000000209097812 */ /* 0x000fe200078ec0ff */
[----:B------:R-:W-:Y:S01]  /*0860*/  IMAD R7, R7, 0x10, R8 ;  /* 0x0000001007077824 */ /* 0x000fe200078e0208 */
[----:B------:R-:W-:-:S04]  /*0870*/  SHF.R.U32.HI R8, RZ, 0x4, R6 ;  /* 0x00000004ff087819 */ /* 0x000fc80000011606 */
[----:B------:R-:W-:Y:S01]  /*0880*/  LOP3.LUT R12, R8, 0x1, RZ, 0xc0, !PT ;  /* 0x00000001080c7812 */ /* 0x000fe200078ec0ff */
[----:B------:R-:W-:Y:S01]  /*0890*/  IMAD.MOV.U32 R6, RZ, RZ, R8 ;  /* 0x000000ffff067224 */ /* 0x000fe200078e0008 */
[----:B------:R-:W-:-:S05]  /*08a0*/  IADD3 R7, PT, PT, R9, R10, R7 ;  /* 0x0000000a09077210 */ /* 0x000fca0007ffe007 */
[----:B------:R-:W-:Y:S01]  /*08b0*/  IMAD.IADD R7, R7, 0x1, R12 ;  /* 0x0000000107077824 */ /* 0x000fe200078e020c */
[----:B------:R-:W-:Y:S06]  /*08c0*/  @P0 BRA `(.L_x_20) ;  /* 0xfffffffc00c80947 */ /* 0x000fec000383ffff */
[----:B------:R-:W-:Y:S05]  /*08d0*/  BSYNC.RECONVERGENT B0 ;  /* 0x0000000000007941 */ /* 0x000fea0003800200 */
.L_x_11:
[----:B------:R-:W-:Y:S05]  /*08e0*/  BSYNC.RECONVERGENT B1 ;  /* 0x0000000000017941 */ /* 0x000fea0003800200 */
.L_x_10:
[----:B------:R-:W-:-:S13]  /*08f0*/  ISETP.NE.AND P0, PT, R4, RZ, PT ;  /* 0x000000ff0400720c */ /* 0x000fda0003f05270 */
[----:B------:R-:W-:Y:S05]  /*0900*/  @!P0 BRA `(.L_x_9) ;  /* 0x00000000001c8947 */ /* 0x000fea0003800000 */
[----:B------:R-:W-:-:S07]  /*0910*/  IMAD.MOV R4, RZ, RZ, -R4 ;  /* 0x000000ffff047224 */ /* 0x000fce00078e0a04 */
.L_x_21:
[----:B------:R-:W-:Y:S01]  /*0920*/  VIADD R4, R4, 0x1 ;  /* 0x0000000104047836 */ /* 0x000fe20000000000 */
[----:B------:R-:W-:-:S04]  /*0930*/  SHF.R.U32.HI R8, RZ, 0x1, R8 ;  /* 0x00000001ff087819 */ /* 0x000fc80000011608 */
[----:B------:R-:W-:Y:S02]  /*0940*/  ISETP.NE.AND P0, PT, R4, RZ, PT ;  /* 0x000000ff0400720c */ /* 0x000fe40003f05270 */
[----:B------:R-:W-:-:S05]  /*0950*/  LOP3.LUT R6, R8, 0x1, RZ, 0xc0, !PT ;  /* 0x0000000108067812 */ /* 0x000fca00078ec0ff */
[----:B------:R-:W-:-:S06]  /*0960*/  IMAD R7, R7, 0x2, R6 ;  /* 0x0000000207077824 */ /* 0x000fcc00078e0206 */
[----:B------:R-:W-:Y:S05]  /*0970*/  @P0 BRA `(.L_x_21) ;  /* 0xfffffffc00e80947 */ /* 0x000fea000383ffff */
.L_x_9:
[----:B------:R-:W-:Y:S05]  /*0980*/  BSYNC.RECONVERGENT B2 ;  /* 0x0000000000027941 */ /* 0x000fea0003800200 */
.L_x_8:
[----:B------:R-:W-:Y:S05]  /*0990*/  WARPSYNC.ALL ;  /* 0x0000000000007948 */ /* 0x000fea0003800000 */
[----:B------:R-:W0:Y:S01]  /*09a0*/  LDCU UR4, c[0x0][0x390] ;  /* 0x00007200ff0477ac */ /* 0x000e220008000800 */
[----:B------:R-:W-:Y:S01]  /*09b0*/  SHF.L.U32 R2, R7, R2, RZ ;  /* 0x0000000207027219 */ /* 0x000fe200000006ff */
[----:B0-----:R-:W-:-:S06]  /*09c0*/  UIADD3 UR4, UPT, UPT, -UR4, 0x20, URZ ;  /* 0x0000002004047890 */ /* 0x001fcc000fffe1ff */
[----:B------:R-:W-:-:S04]  /*09d0*/  SHF.R.U32.HI R2, RZ, UR4, R2 ;  /* 0x00000004ff027c19 */ /* 0x000fc80008011602 */
[----:B------:R-:W-:-:S13]  /*09e0*/  ISETP.GE.U32.AND P0, PT, R0, R2, PT ;  /* 0x000000020000720c */ /* 0x000fda0003f06070 */
[----:B------:R-:W-:Y:S05]  /*09f0*/  @P0 EXIT ;  /* 0x000000000000094d */ /* 0x000fea0003800000 */
[----:B------:R-:W0:Y:S01]  /*0a00*/  LDC.64 R6, c[0x0][0x380] ;  /* 0x0000e000ff067b82 */ /* 0x000e220000000a00 */
[----:B------:R-:W1:Y:S01]  /*0a10*/  LDCU.64 UR4, c[0x0][0x358] ;  /* 0x00006b00ff0477ac */ /* 0x000e620008000a00 */
[----:B------:R-:W-:-:S04]  /*0a20*/  IMAD R2, R2, R3, UR6 ;  /* 0x0000000602027e24 */ /* 0x000fc8000f8e0203 */
[----:B------:R-:W-:-:S04]  /*0a30*/  IMAD.SHL.U32 R5, R2, 0x2, RZ ;  /* 0x0000000202057824 */ /* 0x000fc800078e00ff */
[----:B0-----:R-:W-:-:S05]  /*0a40*/  IMAD.WIDE.U32 R4, R5, 0x4, R6 ;  /* 0x0000000405047825 */ /* 0x001fca00078e0006 */
[----:B-1----:R-:W2:Y:S01]  /*0a50*/  LDG.E R9, desc[UR4][R4.64] ;  /* 0x0000000404097981 */ /* 0x002ea2000c1e1900 */
[----:B------:R-:W-:-:S04]  /*0a60*/  IMAD R0, R0, R3, UR6 ;  /* 0x0000000600007e24 */ /* 0x000fc8000f8e0203 */
[----:B------:R-:W-:-:S04]  /*0a70*/  IMAD.SHL.U32 R3, R0, 0x2, RZ ;  /* 0x0000000200037824 */ /* 0x000fc800078e00ff */
[----:B------:R-:W-:Y:S02]  /*0a80*/  IMAD.WIDE.U32 R2, R3, 0x4, R6 ;  /* 0x0000000403027825 */ /* 0x000fe400078e0006 */
[----:B------:R-:W3:Y:S04]  /*0a90*/  LDG.E R7, desc[UR4][R4.64+0x4] ;  /* 0x0000040404077981 */ /* 0x000ee8000c1e1900 */
[----:B--2---:R-:W2:Y:S04]  /*0aa0*/  ATOMG.E.EXCH.STRONG.GPU PT, R9, desc[UR4][R2.64], R9 ;  /* 0x80000009020979a8 */ /* 0x004ea8000c1ef104 */
[----:B--2---:R-:W-:Y:S04]  /*0ab0*/  STG.E desc[UR4][R4.64], R9 ;  /* 0x0000000904007986 */ /* 0x004fe8000c101904 */
[----:B---3--:R-:W2:Y:S04]  /*0ac0*/  ATOMG.E.EXCH.STRONG.GPU PT, R7, desc[UR4][R2.64+0x4], R7 ;  /* 0x80000407020779a8 */ /* 0x008ea8000c1ef104 */
[----:B--2---:R-:W-:Y:S01]  /*0ad0*/  STG.E desc[UR4][R4.64+0x4], R7 ;  /* 0x0000040704007986 */ /* 0x004fe2000c101904 */
[----:B------:R-:W-:Y:S05]  /*0ae0*/  EXIT ;  /* 0x000000000000794d */ /* 0x000fea0003800000 */
.L_x_22:
        /* <DEDUP_REMOVED lines=9> */
.L_x_40:


//--------------------- .text._Z18gpu_bit_reverse_01Pfjjj --------------------------
	.section	.text._Z18gpu_bit_reverse_01Pfjjj,"ax",@progbits
	.align	128
        .global         _Z18gpu_bit_reverse_01Pfjjj
        .type           _Z18gpu_bit_reverse_01Pfjjj,@function
        .size           _Z18gpu_bit_reverse_01Pfjjj,(.L_x_41 - _Z18gpu_bit_reverse_01Pfjjj)
        .other          _Z18gpu_bit_reverse_01Pfjjj,@"STO_CUDA_ENTRY STV_DEFAULT"
_Z18gpu_bit_reverse_01Pfjjj:
.text._Z18gpu_bit_reverse_01Pfjjj:
        /* <DEDUP_REMOVED lines=15> */
[----:B------:R-:W-:-:S05]  /*00f0*/  IMAD R0, R7, UR5, R4 ;  /* 0x0000000507007c24 */ /* 0x000fca000f8e0204 */
[----:B------:R-:W-:-:S04]  /*0100*/  ISETP.GE.U32.AND P0, PT, R0, R3, PT ;  /* 0x000000030000720c */ /* 0x000fc80003f06070 */
[----:B------:R-:W-:-:S13]  /*0110*/  ISETP.LE.U32.OR P0, PT, R2, UR6, P0 ;  /* 0x0000000602007c0c */ /* 0x000fda0008703470 */
        /* <DEDUP_REMOVED lines=30> */
.L_x_32:
        /* <DEDUP_REMOVED lines=44> */
.L_x_31:
[----:B------:R-:W-:-:S07]  /*05c0*/  IMAD.MOV.U32 R8, RZ, RZ, R6 ;  /* 0x000000ffff087224 */ /* 0x000fce00078e0006 */
.L_x_30:
[----:B------:R-:W-:Y:S05]  /*05d0*/  BSYNC.RECONVERGENT B3 ;  /* 0x0000000000037941 */ /* 0x000fea0003800200 */
.L_x_29:
        /* <DEDUP_REMOVED lines=27> */
.L_x_34:
[----:B------:R-:W-:Y:S05]  /*0790*/  BSYNC.RECONVERGENT B3 ;  /* 0x0000000000037941 */ /* 0x000fea0003800200 */
.L_x_33:
[----:B------:R-:W-:-:S13]  /*07a0*/  ISETP.NE.OR P0, PT, R5, RZ, P0 ;  /* 0x000000ff0500720c */ /* 0x000fda0000705670 */
[----:B------:R-:W-:Y:S05]  /*07b0*/  @!P0 BREAK.RELIABLE B0 ;  /* 0x0000000000008942 */ /* 0x000fea0003800100 */
[----:B------:R-:W-:Y:S05]  /*07c0*/  @!P0 BRA `(.L_x_26) ;  /* 0x0000000000448947 */ /* 0x000fea0003800000 */
.L_x_28:
[----:B------:R-:W-:Y:S05]  /*07d0*/  BSYNC.RELIABLE B0 ;  /* 0x0000000000007941 */ /* 0x000fea0003800100 */
.L_x_27:
[----:B------:R-:W-:Y:S01]  /*07e0*/  BSSY.RECONVERGENT B0, `(.L_x_26) ;  /* 0x000000f000007945 */ /* 0x000fe20003800200 */
.L_x_35:
        /* <DEDUP_REMOVED lines=15> */
.L_x_26:
[----:B------:R-:W-:Y:S05]  /*08e0*/  BSYNC.RECONVERGENT B1 ;  /* 0x0000000000017941 */ /* 0x000fea0003800200 */
.L_x_25:
[----:B------:R-:W-:-:S13]  /*08f0*/  ISETP.NE.AND P0, PT, R4, RZ, PT ;  /* 0x000000ff0400720c */ /* 0x000fda0003f05270 */
[----:B------:R-:W-:Y:S05]  /*0900*/  @!P0 BRA `(.L_x_24) ;  /* 0x00000000001c8947 */ /* 0x000fea0003800000 */
[----:B------:R-:W-:-:S07]  /*0910*/  IMAD.MOV R4, RZ, RZ, -R4 ;  /* 0x000000ffff047224 */ /* 0x000fce00078e0a04 */
.L_x_36:
[----:B------:R-:W-:Y:S01]  /*0920*/  VIADD R4, R4, 0x1 ;  /* 0x0000000104047836 */ /* 0x000fe20000000000 */
[----:B------:R-:W-:-:S04]  /*0930*/  SHF.R.U32.HI R8, RZ, 0x1, R8 ;  /* 0x00000001ff087819 */ /* 0x000fc80000011608 */
[----:B------:R-:W-:Y:S02]  /*0940*/  ISETP.NE.AND P0, PT, R4, RZ, PT ;  /* 0x000000ff0400720c */ /* 0x000fe40003f05270 */
[----:B------:R-:W-:-:S05]  /*0950*/  LOP3.LUT R6, R8, 0x1, RZ, 0xc0, !PT ;  /* 0x0000000108067812 */ /* 0x000fca00078ec0ff */
[----:B------:R-:W-:-:S06]  /*0960*/  IMAD R7, R7, 0x2, R6 ;  /* 0x0000000207077824 */ /* 0x000fcc00078e0206 */
[----:B------:R-:W-:Y:S05]  /*0970*/  @P0 BRA `(.L_x_36) ;  /* 0xfffffffc00e80947 */ /* 0x000fea000383ffff */
.L_x_24:
[----:B------:R-:W-:Y:S05]  /*0980*/  BSYNC.RECONVERGENT B2 ;  /* 0x0000000000027941 */ /* 0x000fea0003800200 */
.L_x_23:
        /* <DEDUP_REMOVED lines=9> */
[----:B------:R-:W-:-:S04]  /*0a20*/  IMAD R3, R3, UR6, RZ ;  /* 0x0000000603037c24 */ /* 0x000fc8000f8e02ff */
[----:B------:R-:W-:-:S04]  /*0a30*/  IMAD.SHL.U32 R7, R3, 0x2, RZ ;  /* 0x0000000203077824 */ /* 0x000fc800078e00ff */
[----:B------:R-:W-:-:S04]  /*0a40*/  IMAD R3, R2, 0x2, R7 ;  /* 0x0000000202037824 */ /* 0x000fc800078e0207 */
[----:B0-----:R-:W-:-:S05]  /*0a50*/  IMAD.WIDE.U32 R2, R3, 0x4, R4 ;  /* 0x0000000403027825 */ /* 0x001fca00078e0004 */
[----:B-1----:R-:W2:Y:S01]  /*0a60*/  LDG.E R9, desc[UR4][R2.64] ;  /* 0x0000000402097981 */ /* 0x002ea2000c1e1900 */
[----:B------:R-:W-:-:S04]  /*0a70*/  IMAD R7, R0, 0x2, R7 ;  /* 0x0000000200077824 */ /* 0x000fc800078e0207 */
[----:B------:R-:W-:Y:S02]  /*0a80*/  IMAD.WIDE.U32 R4, R7, 0x4, R4 ;  /* 0x0000000407047825 */ /* 0x000fe400078e0004 */
[----:B------:R-:W3:Y:S04]  /*0a90*/  LDG.E R7, desc[UR4][R2.64+0x4] ;  /* 0x0000040402077981 */ /* 0x000ee8000c1e1900 */
[----:B--2---:R-:W2:Y:S04]  /*0aa0*/  ATOMG.E.EXCH.STRONG.GPU PT, R9, desc[UR4][R4.64], R9 ;  /* 0x80000009040979a8 */ /* 0x004ea8000c1ef104 */
[----:B--2---:R-:W-:Y:S04]  /*0ab0*/  STG.E desc[UR4][R2.64], R9 ;  /* 0x0000000902007986 */ /* 0x004fe8000c101904 */
[----:B---3--:R-:W2:Y:S04]  /*0ac0*/  ATOMG.E.EXCH.STRONG.GPU PT, R7, desc[UR4][R4.64+0x4], R7 ;  /* 0x80000407040779a8 */ /* 0x008ea8000c1ef104 */
[----:B--2---:R-:W-:Y:S01]  /*0ad0*/  STG.E desc[UR4][R2.64+0x4], R7 ;  /* 0x0000040702007986 */ /* 0x004fe2000c101904 */
[----:B------:R-:W-:Y:S05]  /*0ae0*/  EXIT ;  /* 0x000000000000794d */ /* 0x000fea0003800000 */
.L_x_37:
        /* <DEDUP_REMOVED lines=9> */
.L_x_41:


//--------------------- .nv.shared.reserved.0     --------------------------
	.section	.nv.shared.reserved.0,"aw",@nobits
	.weak		__nv_reservedSMEM_offset_0_alias
	.size		__nv_reservedSMEM_offset_0_alias, 0, 64
	.other		__nv_reservedSMEM_offset_0_alias,@"STO_CUDA_RESERVED_SHARED STV_DEFAULT"
__nv_reservedSMEM_offset_0_alias:
	.zero		0
	.zero		64


//--------------------- .nv.constant0._Z21gpu_compute_result_02Pfiijff --------------------------
	.section	.nv.constant0._Z21gpu_compute_result_02Pfiijff,"a",@progbits
	.sectionflags	@""
	.align	4
.nv.constant0._Z21gpu_compute_result_02Pfiijff:
	.zero		924


//--------------------- .nv.constant0._Z21gpu_compute_result_01Pfiijff --------------------------
	.section	.nv.constant0._Z21gpu_compute_result_01Pfiijff,"a",@progbits
	.sectionflags	@""
	.align	4
.nv.constant0._Z21gpu_compute_result_01Pfiijff:
	.zero		924


//--------------------- .nv.constant0._Z18gpu_bit_reverse_02Pfjjj --------------------------
	.section	.nv.constant0._Z18gpu_bit_reverse_02Pfjjj,"a",@progbits
	.sectionflags	@""
	.align	4
.nv.constant0._Z18gpu_bit_reverse_02Pfjjj:
	.zero		916


//--------------------- .nv.constant0._Z18gpu_bit_reverse_01Pfjjj --------------------------
	.section	.nv.constant0._Z18gpu_bit_reverse_01Pfjjj,"a",@progbits
	.sectionflags	@""
	.align	4
.nv.constant0._Z18gpu_bit_reverse_01Pfjjj:
	.zero		916


//--------------------- SYMBOLS --------------------------

	.type		.nv.reservedSmem.offset0,@object
	.size		.nv.reservedSmem.offset0,0x4
